def attn_fwd(
    Q,
    K,
    V,
    Out,
    Lse,
    sm_scale,
    stride_qz,
    stride_qh,
    stride_qm,
    stride_qk,
    stride_kz,
    stride_kh,
    stride_kn,
    stride_kk,
    stride_vz,
    stride_vh,
    stride_vn,
    stride_vk,
    stride_oz,
    stride_oh,
    stride_om,
    stride_ok,
    seqlen_q,
    seqlen_k,
    BLOCK_M: tl.constexpr,
    BLOCK_N: tl.constexpr,
    HEAD_DIM: tl.constexpr,
    CAUSAL: tl.constexpr,
):
    start_m = tl.program_id(0)
    off_hz = tl.program_id(1)
    q_off = off_hz * stride_qh
    k_off = off_hz * stride_kh
    v_off = off_hz * stride_vh
    offs_m = start_m * BLOCK_M + tl.arange(0, BLOCK_M)
    offs_d = tl.arange(0, HEAD_DIM)
    offs_n = tl.arange(0, BLOCK_N)
    q_ptrs = Q + q_off + offs_m[:, None] * stride_qm + offs_d[None, :] * stride_qk
    k_ptrs = K + k_off + offs_d[:, None] * stride_kk + offs_n[None, :] * stride_kn
    v_ptrs = V + v_off + offs_n[:, None] * stride_vn + offs_d[None, :] * stride_vk
    m_i = tl.full([BLOCK_M], float("-inf"), dtype=tl.float32)
    l_i = tl.zeros([BLOCK_M], dtype=tl.float32) + 1.0
    acc = tl.zeros([BLOCK_M, HEAD_DIM], dtype=tl.float32)
    q = tl.load(q_ptrs)
    acc, l_i, m_i = _attn_fwd_inner(
        acc,
        l_i,
        m_i,
        q,
        k_ptrs,
        v_ptrs,
        sm_scale,
        stride_kn,
        stride_vn,
        start_m,
        seqlen_k,
        BLOCK_M,
        BLOCK_N,
        HEAD_DIM,
        CAUSAL,
    )
    acc = acc / l_i[:, None]
    lse = m_i + tl.math.log2(l_i) / 1.4426950408889634
    o_ptrs = (
        Out
        + off_hz * stride_oh
        + offs_m[:, None] * stride_om
        + offs_d[None, :] * stride_ok
    )
    tl.store(o_ptrs, acc.to(Out.dtype.element_ty))
    tl.store(Lse + off_hz * seqlen_q + offs_m, lse)

# config = {"BLOCK_M": 64, "BLOCK_N": 16, "HEAD_DIM": 128, "arch": "sm_90", "causal": true, "dtype": "bf16", "num_stages": 2, "num_warps": 8}
# arch = sm_90


// ===== COMPILED SASS (sm_90a) =====

	.target	sm_90a

	.elftype	@"ET_EXEC"


//--------------------- .note.nv.tkinfo           --------------------------
	.section	.note.nv.tkinfo,"",@"SHT_NOTE"
	.sectionflags	@"SHF_NOTE_NV_TKINFO"
	.tkinfo
        /*0018*/ 	.word	0x00000002
        /*0030*/ 	.string	""
        /*0030*/ 	.string	"ptxas"
        /*0030*/ 	.string	"Cuda compilation tools, release 13.0, V13.0.88"
        /*0030*/ 	.string	"Build cuda_13.0.r13.0/compiler.36424714_0"
        /*0030*/ 	.string	"-v  -suppress-debug-info  -lineinfo  -arch sm_90a "



//--------------------- .note.nv.cuinfo           --------------------------
	.section	.note.nv.cuinfo,"",@"SHT_NOTE"
	.sectionflags	@"SHF_NOTE_NV_CUINFO"
        /*0018*/ 	.short	0x0002
        /*001a*/ 	.short	0x005a
        /*001c*/ 	.short	0x0082
	.zero		2


//--------------------- .nv.info                  --------------------------
	.section	.nv.info,"",@"SHT_CUDA_INFO"
	.align	4


	//----- nvinfo : EIATTR_REGCOUNT
	.align		4
        /*0000*/ 	.byte	0x04, 0x2f
        /*0002*/ 	.short	(.L_2 - .L_1)
	.align		4
.L_1:
        /*0004*/ 	.word	index@(attn_fwd)
        /*0008*/ 	.word	0x0000007b


	//----- nvinfo : EIATTR_FRAME_SIZE
	.align		4
.L_2:
        /*000c*/ 	.byte	0x04, 0x11
        /*000e*/ 	.short	(.L_4 - .L_3)
	.align		4
.L_3:
        /*0010*/ 	.word	index@(attn_fwd)
        /*0014*/ 	.word	0x00000000


	//----- nvinfo : EIATTR_MIN_STACK_SIZE
	.align		4
.L_4:
        /*0018*/ 	.byte	0x04, 0x12
        /*001a*/ 	.short	(.L_6 - .L_5)
	.align		4
.L_5:
        /*001c*/ 	.word	index@(attn_fwd)
        /*0020*/ 	.word	0x00000000
.L_6:


//--------------------- .nv.compat                --------------------------
	.section	.nv.compat,"",@"SHT_CUDA_COMPAT_INFO"
	.align	4
        /*0000*/ 	.byte	0x02, 0x09, 0x01, 0x00, 0x02, 0x02, 0x04, 0x00, 0x02, 0x05, 0x05, 0x00, 0x03, 0x07, 0x01, 0x01
        /*0010*/ 	.byte	0x02, 0x03, 0x00, 0x00, 0x02, 0x06, 0x01, 0x00, 0x04, 0x0b, 0x08, 0x00, 0x00, 0x00, 0x00, 0x00
        /*0020*/ 	.byte	0x00, 0x00, 0x00, 0x00


//--------------------- .nv.info.attn_fwd         --------------------------
	.section	.nv.info.attn_fwd,"",@"SHT_CUDA_INFO"
	.sectionflags	@""
	.align	4


	//----- nvinfo : EIATTR_CUDA_API_VERSION
	.align		4
        /*0000*/ 	.byte	0x04, 0x37
        /*0002*/ 	.short	(.L_8 - .L_7)
.L_7:
        /*0004*/ 	.word	0x00000082


	//----- nvinfo : EIATTR_KPARAM_INFO
	.align		4
.L_8:
        /*0008*/ 	.byte	0x04, 0x17
        /*000a*/ 	.short	(.L_10 - .L_9)
.L_9:
        /*000c*/ 	.word	0x00000000
        /*0010*/ 	.short	0x0019
        /*0012*/ 	.short	0x0080
        /*0014*/ 	.byte	0x00, 0xf4, 0x21, 0x00


	//----- nvinfo : EIATTR_KPARAM_INFO
	.align		4
.L_10:
        /*0018*/ 	.byte	0x04, 0x17
        /*001a*/ 	.short	(.L_12 - .L_11)
.L_11:
        /*001c*/ 	.word	0x00000000
        /*0020*/ 	.short	0x0018
        /*0022*/ 	.short	0x0078
        /*0024*/ 	.byte	0x00, 0xf4, 0x21, 0x00


	//----- nvinfo : EIATTR_KPARAM_INFO
	.align		4
.L_12:
        /*0028*/ 	.byte	0x04, 0x17
        /*002a*/ 	.short	(.L_14 - .L_13)
.L_13:
        /*002c*/ 	.word	0x00000000
        /*0030*/ 	.short	0x0017
        /*0032*/ 	.short	0x0070
        /*0034*/ 	.byte	0x00, 0xf0, 0x11, 0x00


	//----- nvinfo : EIATTR_KPARAM_INFO
	.align		4
.L_14:
        /*0038*/ 	.byte	0x04, 0x17
        /*003a*/ 	.short	(.L_16 - .L_15)
.L_15:
        /*003c*/ 	.word	0x00000000
        /*0040*/ 	.short	0x0016
        /*0042*/ 	.short	0x006c
        /*0044*/ 	.byte	0x00, 0xf0, 0x11, 0x00


	//----- nvinfo : EIATTR_KPARAM_INFO
	.align		4
.L_16:
        /*0048*/ 	.byte	0x04, 0x17
        /*004a*/ 	.short	(.L_18 - .L_17)
.L_17:
        /*004c*/ 	.word	0x00000000
        /*0050*/ 	.short	0x0015
        /*0052*/ 	.short	0x0068
        /*0054*/ 	.byte	0x00, 0xf0, 0x11, 0x00


	//----- nvinfo : EIATTR_KPARAM_INFO
	.align		4
.L_18:
        /*0058*/ 	.byte	0x04, 0x17
        /*005a*/ 	.short	(.L_20 - .L_19)
.L_19:
        /*005c*/ 	.word	0x00000000
        /*0060*/ 	.short	0x0014
        /*0062*/ 	.short	0x0064
        /*0064*/ 	.byte	0x00, 0xf0, 0x11, 0x00


	//----- nvinfo : EIATTR_KPARAM_INFO
	.align		4
.L_20:
        /*0068*/ 	.byte	0x04, 0x17
        /*006a*/ 	.short	(.L_22 - .L_21)
.L_21:
        /*006c*/ 	.word	0x00000000
        /*0070*/ 	.short	0x0013
        /*0072*/ 	.short	0x0060
        /*0074*/ 	.byte	0x00, 0xf0, 0x11, 0x00


	//----- nvinfo : EIATTR_KPARAM_INFO
	.align		4
.L_22:
        /*0078*/ 	.byte	0x04, 0x17
        /*007a*/ 	.short	(.L_24 - .L_23)
.L_23:
        /*007c*/ 	.word	0x00000000
        /*0080*/ 	.short	0x0012
        /*0082*/ 	.short	0x005c
        /*0084*/ 	.byte	0x00, 0xf0, 0x11, 0x00


	//----- nvinfo : EIATTR_KPARAM_INFO
	.align		4
.L_24:
        /*0088*/ 	.byte	0x04, 0x17
        /*008a*/ 	.short	(.L_26 - .L_25)
.L_25:
        /*008c*/ 	.word	0x00000000
        /*0090*/ 	.short	0x0011
        /*0092*/ 	.short	0x0058
        /*0094*/ 	.byte	0x00, 0xf0, 0x11, 0x00


	//----- nvinfo : EIATTR_KPARAM_INFO
	.align		4
.L_26:
        /*0098*/ 	.byte	0x04, 0x17
        /*009a*/ 	.short	(.L_28 - .L_27)
.L_27:
        /*009c*/ 	.word	0x00000000
        /*00a0*/ 	.short	0x0010
        /*00a2*/ 	.short	0x0054
        /*00a4*/ 	.byte	0x00, 0xf0, 0x11, 0x00


	//----- nvinfo : EIATTR_KPARAM_INFO
	.align		4
.L_28:
        /*00a8*/ 	.byte	0x04, 0x17
        /*00aa*/ 	.short	(.L_30 - .L_29)
.L_29:
        /*00ac*/ 	.word	0x00000000
        /*00b0*/ 	.short	0x000f
        /*00b2*/ 	.short	0x0050
        /*00b4*/ 	.byte	0x00, 0xf0, 0x11, 0x00


	//----- nvinfo : EIATTR_KPARAM_INFO
	.align		4
.L_30:
        /*00b8*/ 	.byte	0x04, 0x17
        /*00ba*/ 	.short	(.L_32 - .L_31)
.L_31:
        /*00bc*/ 	.word	0x00000000
        /*00c0*/ 	.short	0x000e
        /*00c2*/ 	.short	0x004c
        /*00c4*/ 	.byte	0x00, 0xf0, 0x11, 0x00


	//----- nvinfo : EIATTR_KPARAM_INFO
	.align		4
.L_32:
        /*00c8*/ 	.byte	0x04, 0x17
        /*00ca*/ 	.short	(.L_34 - .L_33)
.L_33:
        /*00cc*/ 	.word	0x00000000
        /*00d0*/ 	.short	0x000d
        /*00d2*/ 	.short	0x0048
        /*00d4*/ 	.byte	0x00, 0xf0, 0x11, 0x00


	//----- nvinfo : EIATTR_KPARAM_INFO
	.align		4
.L_34:
        /*00d8*/ 	.byte	0x04, 0x17
        /*00da*/ 	.short	(.L_36 - .L_35)
.L_35:
        /*00dc*/ 	.word	0x00000000
        /*00e0*/ 	.short	0x000c
        /*00e2*/ 	.short	0x0044
        /*00e4*/ 	.byte	0x00, 0xf0, 0x11, 0x00


	//----- nvinfo : EIATTR_KPARAM_INFO
	.align		4
.L_36:
        /*00e8*/ 	.byte	0x04, 0x17
        /*00ea*/ 	.short	(.L_38 - .L_37)
.L_37:
        /*00ec*/ 	.word	0x00000000
        /*00f0*/ 	.short	0x000b
        /*00f2*/ 	.short	0x0040
        /*00f4*/ 	.byte	0x00, 0xf0, 0x11, 0x00


	//----- nvinfo : EIATTR_KPARAM_INFO
	.align		4
.L_38:
        /*00f8*/ 	.byte	0x04, 0x17
        /*00fa*/ 	.short	(.L_40 - .L_39)
.L_39:
        /*00fc*/ 	.word	0x00000000
        /*0100*/ 	.short	0x000a
        /*0102*/ 	.short	0x003c
        /*0104*/ 	.byte	0x00, 0xf0, 0x11, 0x00


	//----- nvinfo : EIATTR_KPARAM_INFO
	.align		4
.L_40:
        /*0108*/ 	.byte	0x04, 0x17
        /*010a*/ 	.short	(.L_42 - .L_41)
.L_41:
        /*010c*/ 	.word	0x00000000
        /*0110*/ 	.short	0x0009
        /*0112*/ 	.short	0x0038
        /*0114*/ 	.byte	0x00, 0xf0, 0x11, 0x00


	//----- nvinfo : EIATTR_KPARAM_INFO
	.align		4
.L_42:
        /*0118*/ 	.byte	0x04, 0x17
        /*011a*/ 	.short	(.L_44 - .L_43)
.L_43:
        /*011c*/ 	.word	0x00000000
        /*0120*/ 	.short	0x0008
        /*0122*/ 	.short	0x0034
        /*0124*/ 	.byte	0x00, 0xf0, 0x11, 0x00


	//----- nvinfo : EIATTR_KPARAM_INFO
	.align		4
.L_44:
        /*0128*/ 	.byte	0x04, 0x17
        /*012a*/ 	.short	(.L_46 - .L_45)
.L_45:
        /*012c*/ 	.word	0x00000000
        /*0130*/ 	.short	0x0007
        /*0132*/ 	.short	0x0030
        /*0134*/ 	.byte	0x00, 0xf0, 0x11, 0x00


	//----- nvinfo : EIATTR_KPARAM_INFO
	.align		4
.L_46:
        /*0138*/ 	.byte	0x04, 0x17
        /*013a*/ 	.short	(.L_48 - .L_47)
.L_47:
        /*013c*/ 	.word	0x00000000
        /*0140*/ 	.short	0x0006
        /*0142*/ 	.short	0x002c
        /*0144*/ 	.byte	0x00, 0xf0, 0x11, 0x00


	//----- nvinfo : EIATTR_KPARAM_INFO
	.align		4
.L_48:
        /*0148*/ 	.byte	0x04, 0x17
        /*014a*/ 	.short	(.L_50 - .L_49)
.L_49:
        /*014c*/ 	.word	0x00000000
        /*0150*/ 	.short	0x0005
        /*0152*/ 	.short	0x0028
        /*0154*/ 	.byte	0x00, 0xf0, 0x11, 0x00


	//----- nvinfo : EIATTR_KPARAM_INFO
	.align		4
.L_50:
        /*0158*/ 	.byte	0x04, 0x17
        /*015a*/ 	.short	(.L_52 - .L_51)
.L_51:
        /*015c*/ 	.word	0x00000000
        /*0160*/ 	.short	0x0004
        /*0162*/ 	.short	0x0020
        /*0164*/ 	.byte	0x00, 0xf4, 0x21, 0x00


	//----- nvinfo : EIATTR_KPARAM_INFO
	.align		4
.L_52:
        /*0168*/ 	.byte	0x04, 0x17
        /*016a*/ 	.short	(.L_54 - .L_53)
.L_53:
        /*016c*/ 	.word	0x00000000
        /*0170*/ 	.short	0x0003
        /*0172*/ 	.short	0x0018
        /*0174*/ 	.byte	0x00, 0xf4, 0x21, 0x00


	//----- nvinfo : EIATTR_KPARAM_INFO
	.align		4
.L_54:
        /*0178*/ 	.byte	0x04, 0x17
        /*017a*/ 	.short	(.L_56 - .L_55)
.L_55:
        /*017c*/ 	.word	0x00000000
        /*0180*/ 	.short	0x0002
        /*0182*/ 	.short	0x0010
        /*0184*/ 	.byte	0x00, 0xf4, 0x21, 0x00


	//----- nvinfo : EIATTR_KPARAM_INFO
	.align		4
.L_56:
        /*0188*/ 	.byte	0x04, 0x17
        /*018a*/ 	.short	(.L_58 - .L_57)
.L_57:
        /*018c*/ 	.word	0x00000000
        /*0190*/ 	.short	0x0001
        /*0192*/ 	.short	0x0008
        /*0194*/ 	.byte	0x00, 0xf4, 0x21, 0x00


	//----- nvinfo : EIATTR_KPARAM_INFO
	.align		4
.L_58:
        /*0198*/ 	.byte	0x04, 0x17
        /*019a*/ 	.short	(.L_60 - .L_59)
.L_59:
        /*019c*/ 	.word	0x00000000
        /*01a0*/ 	.short	0x0000
        /*01a2*/ 	.short	0x0000
        /*01a4*/ 	.byte	0x00, 0xf4, 0x21, 0x00


	//----- nvinfo : EIATTR_SPARSE_MMA_MASK
	.align		4
.L_60:
        /*01a8*/ 	.byte	0x03, 0x50
        /*01aa*/ 	.short	0x0000


	//----- nvinfo : EIATTR_MAXREG_COUNT
	.align		4
        /*01ac*/ 	.byte	0x03, 0x1b
        /*01ae*/ 	.short	0x00ff


	//----- nvinfo : EIATTR_NUM_BARRIERS
	.align		4
        /*01b0*/ 	.byte	0x02, 0x4c
        /*01b2*/ 	.byte	0x01
	.zero		1


	//----- nvinfo : EIATTR_MERCURY_ISA_VERSION
	.align		4
        /*01b4*/ 	.byte	0x03, 0x5f
        /*01b6*/ 	.short	0x0101


	//----- nvinfo : EIATTR_COOP_GROUP_MASK_REGIDS
	.align		4
        /*01b8*/ 	.byte	0x04, 0x29
        /*01ba*/ 	.short	(.L_62 - .L_61)


	//   ....[0]....
.L_61:
        /*01bc*/ 	.word	0xffffffff


	//   ....[1]....
        /*01c0*/ 	.word	0xffffffff


	//   ....[2]....
        /*01c4*/ 	.word	0xffffffff


	//   ....[3]....
        /*01c8*/ 	.word	0xffffffff


	//   ....[4]....
        /*01cc*/ 	.word	0xffffffff


	//   ....[5]....
        /*01d0*/ 	.word	0xffffffff


	//   ....[6]....
        /*01d4*/ 	.word	0xffffffff


	//   ....[7]....
        /*01d8*/ 	.word	0xffffffff


	//----- nvinfo : EIATTR_COOP_GROUP_INSTR_OFFSETS
	.align		4
.L_62:
        /*01dc*/ 	.byte	0x04, 0x28
        /*01de*/ 	.short	(.L_64 - .L_63)


	//   ....[0]....
.L_63:
        /*01e0*/ 	.word	0x00002020


	//   ....[1]....
        /*01e4*/ 	.word	0x00002130


	//   ....[2]....
        /*01e8*/ 	.word	0x00002140


	//   ....[3]....
        /*01ec*/ 	.word	0x00002170


	//   ....[4]....
        /*01f0*/ 	.word	0x00002770


	//   ....[5]....
        /*01f4*/ 	.word	0x00002780


	//   ....[6]....
        /*01f8*/ 	.word	0x000027d0


	//   ....[7]....
        /*01fc*/ 	.word	0x000027e0


	//----- nvinfo : EIATTR_EXIT_INSTR_OFFSETS
	.align		4
.L_64:
        /*0200*/ 	.byte	0x04, 0x1c
        /*0202*/ 	.short	(.L_66 - .L_65)


	//   ....[0]....
.L_65:
        /*0204*/ 	.word	0x00004280


	//   ....[1]....
        /*0208*/ 	.word	0x000042c0


	//----- nvinfo : EIATTR_REQNTID
	.align		4
.L_66:
        /*020c*/ 	.byte	0x04, 0x10
        /*020e*/ 	.short	(.L_68 - .L_67)
.L_67:
        /*0210*/ 	.word	0x00000100
        /*0214*/ 	.word	0x00000001
        /*0218*/ 	.word	0x00000001


	//----- nvinfo : EIATTR_CBANK_PARAM_SIZE
	.align		4
.L_68:
        /*021c*/ 	.byte	0x03, 0x19
        /*021e*/ 	.short	0x0088


	//----- nvinfo : EIATTR_PARAM_CBANK
	.align		4
        /*0220*/ 	.byte	0x04, 0x0a
        /*0222*/ 	.short	(.L_70 - .L_69)
	.align		4
.L_69:
        /*0224*/ 	.word	index@(.nv.constant0.attn_fwd)
        /*0228*/ 	.short	0x0210
        /*022a*/ 	.short	0x0088


	//----- nvinfo : EIATTR_SW_WAR
	.align		4
.L_70:
        /*022c*/ 	.byte	0x04, 0x36
        /*022e*/ 	.short	(.L_72 - .L_71)
.L_71:
        /*0230*/ 	.word	0x00000008
.L_72:


//--------------------- .nv.callgraph             --------------------------
	.section	.nv.callgraph,"",@"SHT_CUDA_CALLGRAPH"
	.align	4
	.sectionentsize	8
	.align		4
        /*0000*/ 	.word	0x00000000
	.align		4
        /*0004*/ 	.word	0xffffffff
	.align		4
        /*0008*/ 	.word	0x00000000
	.align		4
        /*000c*/ 	.word	0xfffffffe
	.align		4
        /*0010*/ 	.word	0x00000000
	.align		4
        /*0014*/ 	.word	0xfffffffd
	.align		4
        /*0018*/ 	.word	0x00000000
	.align		4
        /*001c*/ 	.word	0xfffffffc


//--------------------- .nv.constant4             --------------------------
	.section	.nv.constant4,"a",@progbits
	.align	8
	.align		8
.nv.constant4:
        /*0000*/ 	.dword	_$_str


//--------------------- .text.attn_fwd            --------------------------
	.section	.text.attn_fwd,"ax",@progbits
	.align	128
        .global         attn_fwd
        .type           attn_fwd,@function
        .size           attn_fwd,(.L_x_3 - attn_fwd)
        .other          attn_fwd,@"STO_CUDA_ENTRY STV_DEFAULT"
attn_fwd:
.text.attn_fwd:
[----:B------:R-:W-:Y:S01]  /*0000*/  LDC R1, c[0x0][0x28] ;  /* 0x00000a00ff017b82 */ /* 0x000fe20000000800 */
[----:B------:R-:W0:Y:S07]  /*0010*/  S2R R15, SR_CTAID.X ;  /* 0x00000000000f7919 */ /* 0x000e2e0000002500 */
[----:B------:R-:W1:Y:S01]  /*0020*/  S2UR UR6, SR_CTAID.Y ;  /* 0x00000000000679c3 */ /* 0x000e620000002600 */
[----:B------:R-:W-:Y:S01]  /*0030*/  ULDC.64 UR4, c[0x0][0x240] ;  /* 0x0000900000047ab9 */ /* 0x000fe20000000a00 */
[----:B------:R-:W-:Y:S01]  /*0040*/  ULDC.64 UR8, c[0x0][0x208] ;  /* 0x0000820000087ab9 */ /* 0x000fe20000000a00 */
[----:B------:R-:W2:Y:S05]  /*0050*/  S2R R0, SR_TID.X ;  /* 0x0000000000007919 */ /* 0x000eaa0000002100 */
[----:B------:R-:W3:Y:S08]  /*0060*/  LDC R12, c[0x0][0x248] ;  /* 0x00009200ff0c7b82 */ /* 0x000ef00000000800 */
[----:B------:R-:W4:Y:S01]  /*0070*/  LDC.64 R10, c[0x0][0x210] ;  /* 0x00008400ff0a7b82 */ /* 0x000f220000000a00 */
[----:B-1----:R-:W-:-:S04]  /*0080*/  UIMAD UR4, UR6, UR4, URZ ;  /* 0x00000004060472a4 */ /* 0x002fc8000f8e023f */
[----:B------:R-:W-:Y:S01]  /*0090*/  USHF.L.U32 UR6, UR4, 0x1, URZ ;  /* 0x0000000104067899 */ /* 0x000fe2000800063f */
[----:B0-----:R-:W-:Y:S01]  /*00a0*/  IMAD.SHL.U32 R15, R15, 0x40, RZ ;  /* 0x000000400f0f7824 */ /* 0x001fe200078e00ff */
[----:B--2---:R-:W-:-:S04]  /*00b0*/  SHF.R.U32.HI R3, RZ, 0x6, R0 ;  /* 0x00000006ff037819 */ /* 0x004fc80000011600 */
[----:B------:R-:W-:Y:S02]  /*00c0*/  LOP3.LUT R2, R15, 0x3f, R0, 0xf8, !PT ;  /* 0x0000003f0f027812 */ /* 0x000fe400078ef800 */
[----:B------:R-:W-:-:S03]  /*00d0*/  SGXT.U32 R3, R3, 0x2 ;  /* 0x000000020303781a */ /* 0x000fc60000000000 */
[----:B------:R-:W-:Y:S01]  /*00e0*/  IMAD R4, R2, UR5, RZ ;  /* 0x0000000502047c24 */ /* 0x000fe2000f8e02ff */
[----:B------:R-:W-:Y:S01]  /*00f0*/  UIMAD.WIDE UR4, UR4, 0x2, URZ ;  /* 0x00000002040478a5 */ /* 0x000fe2000f8e023f */
[----:B---3--:R-:W-:Y:S02]  /*0100*/  IMAD R7, R3, R12, RZ ;  /* 0x0000000c03077224 */ /* 0x008fe400078e02ff */
[C---:B------:R-:W-:Y:S02]  /*0110*/  IMAD.SHL.U32 R5, R4.reuse, 0x2, RZ ;  /* 0x0000000204057824 */ /* 0x040fe400078e00ff */
[----:B------:R-:W-:-:S03]  /*0120*/  IMAD.HI R4, R4, 0x2, RZ ;  /* 0x0000000204047827 */ /* 0x000fc600078e02ff */
[----:B----4-:R-:W-:Y:S01]  /*0130*/  IADD3 R6, P0, P1, R5, UR6, R10 ;  /* 0x0000000605067c10 */ /* 0x010fe2000f91e00a */
[----:B------:R-:W-:-:S03]  /*0140*/  IMAD R9, R12, 0x4, R7 ;  /* 0x000000040c097824 */ /* 0x000fc600078e0207 */
[----:B------:R-:W-:Y:S01]  /*0150*/  IADD3.X R4, R4, UR5, R11, P0, P1 ;  /* 0x0000000504047c10 */ /* 0x000fe200087e240b */
[----:B------:R-:W-:Y:S01]  /*0160*/  IMAD R5, R12, 0x4, R9 ;  /* 0x000000040c057824 */ /* 0x000fe200078e0209 */
[----:B------:R-:W-:-:S04]  /*0170*/  LEA R10, P0, R7, R6, 0x1 ;  /* 0x00000006070a7211 */ /* 0x000fc800078008ff */
[----:B------:R-:W-:Y:S01]  /*0180*/  LEA.HI.X.SX32 R11, R7, R4, 0x1, P0 ;  /* 0x00000004070b7211 */ /* 0x000fe200000f0eff */
[C---:B------:R-:W-:Y:S01]  /*0190*/  IMAD R7, R12.reuse, 0x4, R5 ;  /* 0x000000040c077824 */ /* 0x040fe200078e0205 */
[-C--:B------:R-:W-:Y:S02]  /*01a0*/  LEA R16, P0, R9, R6.reuse, 0x1 ;  /* 0x0000000609107211 */ /* 0x080fe400078008ff */
[----:B------:R-:W-:Y:S01]  /*01b0*/  LEA R18, P1, R5, R6, 0x1 ;  /* 0x0000000605127211 */ /* 0x000fe200078208ff */
[C---:B------:R-:W-:Y:S01]  /*01c0*/  IMAD R13, R12.reuse, 0x4, R7 ;  /* 0x000000040c0d7824 */ /* 0x040fe200078e0207 */
[----:B------:R-:W-:Y:S02]  /*01d0*/  LEA.HI.X.SX32 R17, R9, R4, 0x1, P0 ;  /* 0x0000000409117211 */ /* 0x000fe400000f0eff */
[----:B------:R-:W-:Y:S02]  /*01e0*/  LEA R20, P0, R7, R6, 0x1 ;  /* 0x0000000607147211 */ /* 0x000fe400078008ff */
[-C--:B------:R-:W-:Y:S01]  /*01f0*/  LEA.HI.X.SX32 R19, R5, R4.reuse, 0x1, P1 ;  /* 0x0000000405137211 */ /* 0x080fe200008f0eff */
[----:B------:R-:W2:Y:S01]  /*0200*/  LDG.E.U16 R9, desc[UR8][R16.64] ;  /* 0x0000000810097981 */ /* 0x000ea2000c1e1500 */
[----:B------:R-:W-:Y:S01]  /*0210*/  LEA.HI.X.SX32 R21, R7, R4, 0x1, P0 ;  /* 0x0000000407157211 */ /* 0x000fe200000f0eff */
[C---:B------:R-:W-:Y:S01]  /*0220*/  IMAD R7, R12.reuse, 0x4, R13 ;  /* 0x000000040c077824 */ /* 0x040fe200078e020d */
[C---:B------:R-:W-:Y:S01]  /*0230*/  LEA R22, P0, R13.reuse, R6, 0x1 ;  /* 0x000000060d167211 */ /* 0x040fe200078008ff */
[----:B------:R0:W3:Y:S03]  /*0240*/  LDG.E.U16 R5, desc[UR8][R10.64] ;  /* 0x000000080a057981 */ /* 0x0000e6000c1e1500 */
[----:B------:R-:W-:Y:S01]  /*0250*/  LEA.HI.X.SX32 R23, R13, R4, 0x1, P0 ;  /* 0x000000040d177211 */ /* 0x000fe200000f0eff */
[C---:B------:R-:W-:Y:S01]  /*0260*/  IMAD R13, R12.reuse, 0x4, R7 ;  /* 0x000000040c0d7824 */ /* 0x040fe200078e0207 */
[C---:B------:R-:W-:Y:S01]  /*0270*/  LEA R24, P0, R7.reuse, R6, 0x1 ;  /* 0x0000000607187211 */ /* 0x040fe200078008ff */
[----:B------:R1:W4:Y:S02]  /*0280*/  LDG.E.U16 R8, desc[UR8][R18.64] ;  /* 0x0000000812087981 */ /* 0x000324000c1e1500 */
[C---:B0-----:R-:W-:Y:S01]  /*0290*/  IMAD R11, R12.reuse, 0x4, R13 ;  /* 0x000000040c0b7824 */ /* 0x041fe200078e020d */
[----:B------:R-:W-:Y:S01]  /*02a0*/  LEA.HI.X.SX32 R25, R7, R4, 0x1, P0 ;  /* 0x0000000407197211 */ /* 0x000fe200000f0eff */
[----:B------:R0:W5:Y:S02]  /*02b0*/  LDG.E.U16 R10, desc[UR8][R20.64] ;  /* 0x00000008140a7981 */ /* 0x000164000c1e1500 */
[C---:B------:R-:W-:Y:S01]  /*02c0*/  IMAD R7, R12.reuse, 0x4, R11 ;  /* 0x000000040c077824 */ /* 0x040fe200078e020b */
[C---:B-1----:R-:W-:Y:S01]  /*02d0*/  LEA R18, P0, R11.reuse, R6, 0x1 ;  /* 0x000000060b127211 */ /* 0x042fe200078008ff */
[----:B------:R1:W2:Y:S03]  /*02e0*/  LDG.E.U16 R14, desc[UR8][R22.64] ;  /* 0x00000008160e7981 */ /* 0x0002a6000c1e1500 */
[----:B------:R-:W-:Y:S01]  /*02f0*/  LEA.HI.X.SX32 R19, R11, R4, 0x1, P0 ;  /* 0x000000040b137211 */ /* 0x000fe200000f0eff */
[----:B------:R-:W-:Y:S01]  /*0300*/  IMAD R11, R12, 0x4, R7 ;  /* 0x000000040c0b7824 */ /* 0x000fe200078e0207 */
[-C--:B------:R-:W-:Y:S01]  /*0310*/  LEA R16, P0, R7, R6.reuse, 0x1 ;  /* 0x0000000607107211 */ /* 0x080fe200078008ff */
[----:B------:R1:W5:Y:S01]  /*0320*/  LDG.E.U16 R30, desc[UR8][R24.64] ;  /* 0x00000008181e7981 */ /* 0x000362000c1e1500 */
[----:B------:R-:W-:-:S02]  /*0330*/  LEA R26, P1, R13, R6, 0x1 ;  /* 0x000000060d1a7211 */ /* 0x000fc400078208ff */
[-C--:B------:R-:W-:Y:S01]  /*0340*/  LEA.HI.X.SX32 R17, R7, R4.reuse, 0x1, P0 ;  /* 0x0000000407117211 */ /* 0x080fe200000f0eff */
[C---:B------:R-:W-:Y:S01]  /*0350*/  IMAD R7, R12.reuse, 0x4, R11 ;  /* 0x000000040c077824 */ /* 0x040fe200078e020b */
[----:B------:R-:W-:Y:S01]  /*0360*/  LEA.HI.X.SX32 R27, R13, R4, 0x1, P1 ;  /* 0x000000040d1b7211 */ /* 0x000fe200008f0eff */
[----:B------:R1:W5:Y:S01]  /*0370*/  LDG.E.U16 R34, desc[UR8][R18.64] ;  /* 0x0000000812227981 */ /* 0x000362000c1e1500 */
[-C--:B0-----:R-:W-:Y:S01]  /*0380*/  LEA R20, P0, R11, R6.reuse, 0x1 ;  /* 0x000000060b147211 */ /* 0x081fe200078008ff */
[C---:B------:R-:W-:Y:S01]  /*0390*/  IMAD R13, R12.reuse, 0x4, R7 ;  /* 0x000000040c0d7824 */ /* 0x040fe200078e0207 */
[----:B-1----:R-:W-:Y:S01]  /*03a0*/  LEA R22, P1, R7, R6, 0x1 ;  /* 0x0000000607167211 */ /* 0x002fe200078208ff */
[----:B------:R-:W5:Y:S01]  /*03b0*/  LDG.E.U16 R32, desc[UR8][R26.64] ;  /* 0x000000081a207981 */ /* 0x000f62000c1e1500 */
[-C--:B------:R-:W-:Y:S02]  /*03c0*/  LEA.HI.X.SX32 R21, R11, R4.reuse, 0x1, P0 ;  /* 0x000000040b157211 */ /* 0x080fe400000f0eff */
[----:B------:R-:W-:Y:S01]  /*03d0*/  LEA.HI.X.SX32 R23, R7, R4, 0x1, P1 ;  /* 0x0000000407177211 */ /* 0x000fe200008f0eff */
[C---:B------:R-:W-:Y:S01]  /*03e0*/  IMAD R7, R12.reuse, 0x4, R13 ;  /* 0x000000040c077824 */ /* 0x040fe200078e020d */
[C---:B------:R-:W-:Y:S01]  /*03f0*/  LEA R24, P0, R13.reuse, R6, 0x1 ;  /* 0x000000060d187211 */ /* 0x040fe200078008ff */
[----:B------:R0:W5:Y:S03]  /*0400*/  LDG.E.U16 R36, desc[UR8][R16.64] ;  /* 0x0000000810247981 */ /* 0x000166000c1e1500 */
[----:B------:R-:W-:Y:S01]  /*0410*/  LEA.HI.X.SX32 R25, R13, R4, 0x1, P0 ;  /* 0x000000040d197211 */ /* 0x000fe200000f0eff */
[C---:B------:R-:W-:Y:S01]  /*0420*/  IMAD R11, R12.reuse, 0x4, R7 ;  /* 0x000000040c0b7824 */ /* 0x040fe200078e0207 */
[C---:B------:R-:W-:Y:S01]  /*0430*/  LEA R18, P0, R7.reuse, R6, 0x1 ;  /* 0x0000000607127211 */ /* 0x040fe200078008ff */
[----:B------:R1:W5:Y:S03]  /*0440*/  LDG.E.U16 R38, desc[UR8][R20.64] ;  /* 0x0000000814267981 */ /* 0x000366000c1e1500 */
[----:B------:R-:W-:Y:S01]  /*0450*/  LEA.HI.X.SX32 R19, R7, R4, 0x1, P0 ;  /* 0x0000000407137211 */ /* 0x000fe200000f0eff */
[C---:B------:R-:W-:Y:S01]  /*0460*/  IMAD R7, R12.reuse, 0x4, R11 ;  /* 0x000000040c077824 */ /* 0x040fe200078e020b */
[-C--:B0-----:R-:W-:Y:S01]  /*0470*/  LEA R16, P0, R11, R6.reuse, 0x1 ;  /* 0x000000060b107211 */ /* 0x081fe200078008ff */
[----:B------:R0:W5:Y:S02]  /*0480*/  LDG.E.U16 R39, desc[UR8][R22.64] ;  /* 0x0000000816277981 */ /* 0x000164000c1e1500 */
[----:B------:R-:W-:Y:S01]  /*0490*/  IMAD R13, R12, 0x4, R7 ;  /* 0x000000040c0d7824 */ /* 0x000fe200078e0207 */
[----:B------:R-:W-:Y:S01]  /*04a0*/  LEA R26, P1, R7, R6, 0x1 ;  /* 0x00000006071a7211 */ /* 0x000fe200078208ff */
[----:B------:R0:W5:Y:S01]  /*04b0*/  LDG.E.U16 R41, desc[UR8][R18.64] ;  /* 0x0000000812297981 */ /* 0x000162000c1e1500 */
[----:B------:R-:W-:-:S02]  /*04c0*/  LEA.HI.X.SX32 R17, R11, R4, 0x1, P0 ;  /* 0x000000040b117211 */ /* 0x000fc400000f0eff */
[----:B------:R-:W-:Y:S01]  /*04d0*/  LEA.HI.X.SX32 R27, R7, R4, 0x1, P1 ;  /* 0x00000004071b7211 */ /* 0x000fe200008f0eff */
[C---:B------:R-:W-:Y:S01]  /*04e0*/  IMAD R7, R12.reuse, 0x4, R13 ;  /* 0x000000040c077824 */ /* 0x040fe200078e020d */
[C---:B-1----:R-:W-:Y:S01]  /*04f0*/  LEA R20, P0, R13.reuse, R6, 0x1 ;  /* 0x000000060d147211 */ /* 0x042fe200078008ff */
[----:B------:R1:W5:Y:S02]  /*0500*/  LDG.E.U16 R42, desc[UR8][R16.64] ;  /* 0x00000008102a7981 */ /* 0x000364000c1e1500 */
[C---:B------:R-:W-:Y:S01]  /*0510*/  IMAD R11, R12.reuse, 0x4, R7 ;  /* 0x000000040c0b7824 */ /* 0x040fe200078e0207 */
[----:B------:R-:W-:Y:S01]  /*0520*/  LEA.HI.X.SX32 R21, R13, R4, 0x1, P0 ;  /* 0x000000040d157211 */ /* 0x000fe200000f0eff */
[----:B------:R1:W5:Y:S01]  /*0530*/  LDG.E.U16 R40, desc[UR8][R24.64] ;  /* 0x0000000818287981 */ /* 0x000362000c1e1500 */
[C---:B0-----:R-:W-:Y:S01]  /*0540*/  LEA R22, P0, R7.reuse, R6, 0x1 ;  /* 0x0000000607167211 */ /* 0x041fe200078008ff */
[C---:B------:R-:W-:Y:S02]  /*0550*/  IMAD R13, R12.reuse, 0x4, R11 ;  /* 0x000000040c0d7824 */ /* 0x040fe400078e020b */
[----:B------:R0:W5:Y:S01]  /*0560*/  LDG.E.U16 R44, desc[UR8][R20.64] ;  /* 0x00000008142c7981 */ /* 0x000162000c1e1500 */
[----:B------:R-:W-:Y:S01]  /*0570*/  LEA.HI.X.SX32 R23, R7, R4, 0x1, P0 ;  /* 0x0000000407177211 */ /* 0x000fe200000f0eff */
[C---:B------:R-:W-:Y:S01]  /*0580*/  IMAD R7, R12.reuse, 0x4, R13 ;  /* 0x000000040c077824 */ /* 0x040fe200078e020d */
[-C--:B------:R-:W-:Y:S01]  /*0590*/  LEA R18, P0, R11, R6.reuse, 0x1 ;  /* 0x000000060b127211 */ /* 0x080fe200078008ff */
[----:B------:R0:W5:Y:S02]  /*05a0*/  LDG.E.U16 R43, desc[UR8][R26.64] ;  /* 0x000000081a2b7981 */ /* 0x000164000c1e1500 */
[C---:B------:R-:W-:Y:S01]  /*05b0*/  IMAD R29, R12.reuse, 0x4, R7 ;  /* 0x000000040c1d7824 */ /* 0x040fe200078e0207 */
[----:B-1----:R-:W-:Y:S01]  /*05c0*/  LEA R16, P1, R13, R6, 0x1 ;  /* 0x000000060d107211 */ /* 0x002fe200078208ff */
[----:B------:R1:W5:Y:S01]  /*05d0*/  LDG.E.U16 R45, desc[UR8][R22.64] ;  /* 0x00000008162d7981 */ /* 0x000362000c1e1500 */
[----:B------:R-:W-:Y:S01]  /*05e0*/  LEA.HI.X.SX32 R19, R11, R4, 0x1, P0 ;  /* 0x000000040b137211 */ /* 0x000fe200000f0eff */
[----:B------:R-:W-:Y:S01]  /*05f0*/  IMAD R11, R12, 0x4, R29 ;  /* 0x000000040c0b7824 */ /* 0x000fe200078e021d */
[----:B------:R-:W-:-:S02]  /*0600*/  LEA R24, P0, R7, R6, 0x1 ;  /* 0x0000000607187211 */ /* 0x000fc400078008ff */
[-C--:B------:R-:W-:Y:S01]  /*0610*/  LEA.HI.X.SX32 R17, R13, R4.reuse, 0x1, P1 ;  /* 0x000000040d117211 */ /* 0x080fe200008f0eff */
[C---:B------:R-:W-:Y:S01]  /*0620*/  IMAD R13, R12.reuse, 0x4, R11 ;  /* 0x000000040c0d7824 */ /* 0x040fe200078e020b */
[----:B------:R-:W-:Y:S01]  /*0630*/  LEA.HI.X.SX32 R25, R7, R4, 0x1, P0 ;  /* 0x0000000407197211 */ /* 0x000fe200000f0eff */
[----:B------:R1:W5:Y:S01]  /*0640*/  LDG.E.U16 R46, desc[UR8][R18.64] ;  /* 0x00000008122e7981 */ /* 0x000362000c1e1500 */
[-C--:B0-----:R-:W-:Y:S01]  /*0650*/  LEA R20, P0, R29, R6.reuse, 0x1 ;  /* 0x000000061d147211 */ /* 0x081fe200078008ff */
[C---:B------:R-:W-:Y:S01]  /*0660*/  IMAD R7, R12.reuse, 0x4, R13 ;  /* 0x000000040c077824 */ /* 0x040fe200078e020d */
[----:B------:R-:W-:Y:S01]  /*0670*/  LEA R26, P1, R13, R6, 0x1 ;  /* 0x000000060d1a7211 */ /* 0x000fe200078208ff */
[----:B------:R0:W5:Y:S01]  /*0680*/  LDG.E.U16 R48, desc[UR8][R24.64] ;  /* 0x0000000818307981 */ /* 0x000162000c1e1500 */
[----:B------:R-:W-:Y:S01]  /*0690*/  LEA.HI.X.SX32 R21, R29, R4, 0x1, P0 ;  /* 0x000000041d157211 */ /* 0x000fe200000f0eff */
[C---:B------:R-:W-:Y:S01]  /*06a0*/  IMAD R29, R12.reuse, 0x4, R7 ;  /* 0x000000040c1d7824 */ /* 0x040fe200078e0207 */
[C---:B-1----:R-:W-:Y:S01]  /*06b0*/  LEA R22, P0, R11.reuse, R6, 0x1 ;  /* 0x000000060b167211 */ /* 0x042fe200078008ff */
[----:B------:R-:W5:Y:S02]  /*06c0*/  LDG.E.U16 R47, desc[UR8][R16.64] ;  /* 0x00000008102f7981 */ /* 0x000f64000c1e1500 */
[C---:B------:R-:W-:Y:S01]  /*06d0*/  IMAD R31, R12.reuse, 0x4, R29 ;  /* 0x000000040c1f7824 */ /* 0x040fe200078e021d */
[----:B------:R-:W-:Y:S01]  /*06e0*/  LEA.HI.X.SX32 R23, R11, R4, 0x1, P0 ;  /* 0x000000040b177211 */ /* 0x000fe200000f0eff */
[----:B------:R1:W5:Y:S02]  /*06f0*/  LDG.E.U16 R49, desc[UR8][R20.64] ;  /* 0x0000000814317981 */ /* 0x000364000c1e1500 */
[C---:B------:R-:W-:Y:S01]  /*0700*/  IMAD R11, R12.reuse, 0x4, R31 ;  /* 0x000000040c0b7824 */ /* 0x040fe200078e021f */
[----:B------:R-:W-:Y:S01]  /*0710*/  LEA R18, P0, R29, R6, 0x1 ;  /* 0x000000061d127211 */ /* 0x000fe200078008ff */
[----:B------:R-:W5:Y:S02]  /*0720*/  LDG.E.U16 R50, desc[UR8][R22.64] ;  /* 0x0000000816327981 */ /* 0x000f64000c1e1500 */
[----:B------:R-:W-:Y:S01]  /*0730*/  IMAD R33, R12, 0x4, R11 ;  /* 0x000000040c217824 */ /* 0x000fe200078e020b */
[----:B------:R-:W-:-:S03]  /*0740*/  LEA.HI.X.SX32 R27, R13, R4, 0x1, P1 ;  /* 0x000000040d1b7211 */ /* 0x000fc600008f0eff */
[C---:B------:R-:W-:Y:S01]  /*0750*/  IMAD R13, R12.reuse, 0x4, R33 ;  /* 0x000000040c0d7824 */ /* 0x040fe200078e0221 */
[----:B------:R-:W-:Y:S01]  /*0760*/  LEA.HI.X.SX32 R19, R29, R4, 0x1, P0 ;  /* 0x000000041d137211 */ /* 0x000fe200000f0eff */
[----:B------:R-:W5:Y:S01]  /*0770*/  LDG.E.U16 R26, desc[UR8][R26.64] ;  /* 0x000000081a1a7981 */ /* 0x000f62000c1e1500 */
[-C--:B0-----:R-:W-:Y:S01]  /*0780*/  LEA R24, P0, R11, R6.reuse, 0x1 ;  /* 0x000000060b187211 */ /* 0x081fe200078008ff */
[C---:B------:R-:W-:Y:S01]  /*0790*/  IMAD R35, R12.reuse, 0x4, R13 ;  /* 0x000000040c237824 */ /* 0x040fe200078e020d */
[----:B-1----:R-:W-:Y:S01]  /*07a0*/  LEA R20, P1, R13, R6, 0x1 ;  /* 0x000000060d147211 */ /* 0x002fe200078208ff */
[----:B------:R0:W5:Y:S01]  /*07b0*/  LDG.E.U16 R51, desc[UR8][R18.64] ;  /* 0x0000000812337981 */ /* 0x000162000c1e1500 */
[----:B------:R-:W-:Y:S01]  /*07c0*/  LEA.HI.X.SX32 R25, R11, R4, 0x1, P0 ;  /* 0x000000040b197211 */ /* 0x000fe200000f0eff */
[C---:B------:R-:W-:Y:S01]  /*07d0*/  IMAD R11, R12.reuse, 0x4, R35 ;  /* 0x000000040c0b7824 */ /* 0x040fe200078e0223 */
[----:B------:R-:W-:Y:S02]  /*07e0*/  LEA R16, P0, R7, R6, 0x1 ;  /* 0x0000000607107211 */ /* 0x000fe400078008ff */
[----:B------:R-:W-:Y:S01]  /*07f0*/  LEA.HI.X.SX32 R21, R13, R4, 0x1, P1 ;  /* 0x000000040d157211 */ /* 0x000fe200008f0eff */
[----:B------:R-:W-:Y:S01]  /*0800*/  IMAD R37, R12, 0x4, R11 ;  /* 0x000000040c257824 */ /* 0x000fe200078e020b */
[----:B------:R-:W-:Y:S01]  /*0810*/  LEA R28, P2, R11, R6, 0x1 ;  /* 0x000000060b1c7211 */ /* 0x000fe200078408ff */
[----:B------:R1:W5:Y:S01]  /*0820*/  LDG.E.U16 R52, desc[UR8][R24.64] ;  /* 0x0000000818347981 */ /* 0x000362000c1e1500 */
[----:B------:R-:W-:-:S02]  /*0830*/  LEA.HI.X.SX32 R17, R7, R4, 0x1, P0 ;  /* 0x0000000407117211 */ /* 0x000fc400000f0eff */
[-C--:B------:R-:W-:Y:S01]  /*0840*/  LEA R12, P0, R31, R6.reuse, 0x1 ;  /* 0x000000061f0c7211 */ /* 0x080fe200078008ff */
[----:B------:R-:W5:Y:S01]  /*0850*/  LDG.E.U16 R20, desc[UR8][R20.64] ;  /* 0x0000000814147981 */ /* 0x000f62000c1e1500 */
[----:B0-----:R-:W-:Y:S02]  /*0860*/  LEA R18, P1, R33, R6, 0x1 ;  /* 0x0000000621127211 */ /* 0x001fe400078208ff */
[-C--:B------:R-:W-:Y:S01]  /*0870*/  LEA.HI.X.SX32 R29, R11, R4.reuse, 0x1, P2 ;  /* 0x000000040b1d7211 */ /* 0x080fe200010f0eff */
[----:B------:R0:W5:Y:S01]  /*0880*/  LDG.E.U16 R16, desc[UR8][R16.64] ;  /* 0x0000000810107981 */ /* 0x000162000c1e1500 */
[-C--:B------:R-:W-:Y:S02]  /*0890*/  LEA.HI.X.SX32 R13, R31, R4.reuse, 0x1, P0 ;  /* 0x000000041f0d7211 */ /* 0x080fe400000f0eff */
[----:B------:R-:W-:Y:S01]  /*08a0*/  LEA.HI.X.SX32 R19, R33, R4, 0x1, P1 ;  /* 0x0000000421137211 */ /* 0x000fe200008f0eff */
[----:B------:R-:W5:Y:S01]  /*08b0*/  LDG.E.U16 R28, desc[UR8][R28.64] ;  /* 0x000000081c1c7981 */ /* 0x000f62000c1e1500 */
[----:B------:R-:W-:-:S02]  /*08c0*/  LEA R22, P0, R35, R6, 0x1 ;  /* 0x0000000623167211 */ /* 0x000fc400078008ff */
[----:B-1----:R-:W-:Y:S01]  /*08d0*/  LEA R24, P1, R37, R6, 0x1 ;  /* 0x0000000625187211 */ /* 0x002fe200078208ff */
[----:B------:R-:W5:Y:S01]  /*08e0*/  LDG.E.U16 R12, desc[UR8][R12.64] ;  /* 0x000000080c0c7981 */ /* 0x000f62000c1e1500 */
[-C--:B------:R-:W-:Y:S02]  /*08f0*/  LEA.HI.X.SX32 R23, R35, R4.reuse, 0x1, P0 ;  /* 0x0000000423177211 */ /* 0x080fe400000f0eff */
[----:B------:R-:W-:Y:S01]  /*0900*/  LEA.HI.X.SX32 R25, R37, R4, 0x1, P1 ;  /* 0x0000000425197211 */ /* 0x000fe200008f0eff */
[----:B------:R-:W5:Y:S04]  /*0910*/  LDG.E.U16 R18, desc[UR8][R18.64] ;  /* 0x0000000812127981 */ /* 0x000f68000c1e1500 */
[----:B------:R-:W5:Y:S04]  /*0920*/  LDG.E.U16 R22, desc[UR8][R22.64] ;  /* 0x0000000816167981 */ /* 0x000f68000c1e1500 */
[----:B------:R1:W5:Y:S01]  /*0930*/  LDG.E.U16 R11, desc[UR8][R24.64] ;  /* 0x00000008180b7981 */ /* 0x000362000c1e1500 */
[----:B------:R-:W1:Y:S01]  /*0940*/  S2UR UR4, SR_CgaCtaId ;  /* 0x00000000000479c3 */ /* 0x000e620000008800 */
[C---:B------:R-:W-:Y:S01]  /*0950*/  LOP3.LUT R7, R0.reuse, 0x80, RZ, 0xc0, !PT ;  /* 0x0000008000077812 */ /* 0x040fe200078ec0ff */
[----:B------:R-:W-:Y:S01]  /*0960*/  UMOV UR60, 0x400 ;  /* 0x00000400003c7882 */ /* 0x000fe20000000000 */
[C---:B------:R-:W-:Y:S01]  /*0970*/  LOP3.LUT R6, R0.reuse, 0xc0, RZ, 0xc0, !PT ;  /* 0x000000c000067812 */ /* 0x040fe200078ec0ff */
[----:B------:R-:W-:-:S03]  /*0980*/  IMAD.SHL.U32 R4, R0, 0x2, RZ ;  /* 0x0000000200047824 */ /* 0x000fc600078e00ff */
[----:B0-----:R-:W-:-:S04]  /*0990*/  SHF.R.U32.HI R17, RZ, 0x2, R6 ;  /* 0x00000002ff117819 */ /* 0x001fc80000011606 */
[----:B------:R-:W-:Y:S02]  /*09a0*/  LOP3.LUT R17, R17, 0x1fe, R4, 0x78, !PT ;  /* 0x000001fe11117812 */ /* 0x000fe400078e7804 */
[----:B------:R-:W-:Y:S01]  /*09b0*/  ISETP.NE.U32.AND P3, PT, R6, RZ, PT ;  /* 0x000000ff0600720c */ /* 0x000fe20003f65070 */
[----:B-1----:R-:W-:Y:S01]  /*09c0*/  ULEA UR60, UR4, UR60, 0x18 ;  /* 0x0000003c043c7291 */ /* 0x002fe2000f8ec03f */
[----:B------:R-:W-:Y:S01]  /*09d0*/  R2UR UR4, R7 ;  /* 0x00000000070472ca */ /* 0x000fe200000e0000 */
[----:B------:R-:W-:-:S05]  /*09e0*/  VIADD R6, R15, 0x40 ;  /* 0x000000400f067836 */ /* 0x000fca0000000000 */
[----:B------:R-:W-:Y:S01]  /*09f0*/  ISETP.GE.AND P0, PT, R6, 0x1, PT ;  /* 0x000000010600780c */ /* 0x000fe20003f06270 */
[----:B------:R-:W-:Y:S01]  /*0a00*/  IMAD.MOV.U32 R61, RZ, RZ, -0x800000 ;  /* 0xff800000ff3d7424 */ /* 0x000fe200078e00ff */
[----:B------:R-:W-:Y:S01]  /*0a10*/  CS2R R24, SRZ ;  /* 0x0000000000187805 */ /* 0x000fe2000001ff00 */
[----:B------:R-:W-:Y:S01]  /*0a20*/  IMAD.MOV.U32 R117, RZ, RZ, 0x3f800000 ;  /* 0x3f800000ff757424 */ /* 0x000fe200078e00ff */
[----:B------:R-:W-:Y:S01]  /*0a30*/  CS2R R54, SRZ ;  /* 0x0000000000367805 */ /* 0x000fe2000001ff00 */
[----:B------:R-:W-:Y:S01]  /*0a40*/  IMAD.MOV.U32 R60, RZ, RZ, -0x800000 ;  /* 0xff800000ff3c7424 */ /* 0x000fe200078e00ff */
[----:B---3--:R0:W-:Y:S02]  /*0a50*/  STS.U16 [R17+UR60], R5 ;  /* 0x0000000511007988 */ /* 0x0081e4000800043c */
[----:B0-----:R-:W-:Y:S01]  /*0a60*/  IMAD.U32 R5, RZ, RZ, UR4 ;  /* 0x00000004ff057e24 */ /* 0x001fe2000f8e00ff */
[----:B------:R-:W-:Y:S01]  /*0a70*/  LOP3.LUT R5, R17, 0x40, RZ, 0x3c, !PT ;  /* 0x0000004011057812 */ /* 0x000fe200078e3cff */
[----:B----4-:R0:W-:Y:S04]  /*0a80*/  STS.U16 [R17+UR60+0x400], R8 ;  /* 0x0004000811007988 */ /* 0x0101e8000800043c */
[----:B--2---:R1:W-:Y:S01]  /*0a90*/  STS.U16 [R17+UR60+0x800], R14 ;  /* 0x0008000e11007988 */ /* 0x0043e2000800043c */
[----:B0-----:R-:W-:-:S03]  /*0aa0*/  LOP3.LUT R8, R0, 0x3, RZ, 0xc0, !PT ;  /* 0x0000000300087812 */ /* 0x001fc600078ec0ff */
[----:B-----5:R0:W-:Y:S04]  /*0ab0*/  STS.U16 [R17+UR60+0xc00], R32 ;  /* 0x000c002011007988 */ /* 0x0201e8000800043c */
[----:B------:R2:W-:Y:S01]  /*0ac0*/  STS.U16 [R17+UR60+0x1000], R36 ;  /* 0x0010002411007988 */ /* 0x0005e2000800043c */
[----:B-1----:R-:W-:-:S03]  /*0ad0*/  LOP3.LUT R14, R0, 0x1c, RZ, 0xc0, !PT ;  /* 0x0000001c000e7812 */ /* 0x002fc600078ec0ff */
[----:B------:R-:W-:Y:S04]  /*0ae0*/  STS.U16 [R17+UR60+0x1400], R39 ;  /* 0x0014002711007988 */ /* 0x000fe8000800043c */
[----:B------:R-:W-:Y:S01]  /*0af0*/  STS.U16 [R17+UR60+0x1800], R41 ;  /* 0x0018002911007988 */ /* 0x000fe2000800043c */
[----:B0-----:R-:W-:Y:S02]  /*0b00*/  CS2R R32, SRZ ;  /* 0x0000000000207805 */ /* 0x001fe4000001ff00 */
[----:B--2---:R-:W-:Y:S01]  /*0b10*/  CS2R R36, SRZ ;  /* 0x0000000000247805 */ /* 0x004fe2000001ff00 */
[----:B------:R-:W-:Y:S04]  /*0b20*/  STS.U16 [R17+UR60+0x1c00], R43 ;  /* 0x001c002b11007988 */ /* 0x000fe8000800043c */
        /* <DEDUP_REMOVED lines=8> */
[----:B------:R0:W-:Y:S04]  /*0bb0*/  STS.U16 [R5+UR60+0x200], R9 ;  /* 0x0002000905007988 */ /* 0x0001e8000800043c */
[----:B------:R-:W-:Y:S01]  /*0bc0*/  STS.U16 [R5+UR60+0x600], R10 ;  /* 0x0006000a05007988 */ /* 0x000fe2000800043c */
[----:B0-----:R-:W-:-:S03]  /*0bd0*/  IMAD.SHL.U32 R9, R0, 0x200, RZ ;  /* 0x0000020000097824 */ /* 0x001fc600078e00ff */
[----:B------:R-:W-:Y:S04]  /*0be0*/  STS.U16 [R5+UR60+0xa00], R30 ;  /* 0x000a001e05007988 */ /* 0x000fe8000800043c */
[----:B------:R-:W-:Y:S01]  /*0bf0*/  STS.U16 [R5+UR60+0xe00], R34 ;  /* 0x000e002205007988 */ /* 0x000fe2000800043c */
[----:B------:R-:W-:-:S03]  /*0c00*/  LOP3.LUT R13, R9, 0x3000, RZ, 0xc0, !PT ;  /* 0x00003000090d7812 */ /* 0x000fc600078ec0ff */
        /* <DEDUP_REMOVED lines=9> */
[----:B------:R-:W-:Y:S04]  /*0ca0*/  STS.U16 [R5+UR60+0x3600], R18 ;  /* 0x0036001205007988 */ /* 0x000fe8000800043c */
[----:B------:R-:W-:Y:S04]  /*0cb0*/  STS.U16 [R5+UR60+0x3a00], R22 ;  /* 0x003a001605007988 */ /* 0x000fe8000800043c */
[----:B------:R1:W-:Y:S01]  /*0cc0*/  STS.U16 [R5+UR60+0x3e00], R11 ;  /* 0x003e000b05007988 */ /* 0x0003e2000800043c */
[----:B0-----:R-:W-:Y:S01]  /*0cd0*/  IMAD R12, R8, 0x20, R13 ;  /* 0x00000020080c7824 */ /* 0x001fe200078e020d */
[----:B------:R-:W-:Y:S01]  /*0ce0*/  CS2R R26, SRZ ;  /* 0x00000000001a7805 */ /* 0x000fe2000001ff00 */
[----:B------:R-:W-:Y:S01]  /*0cf0*/  IMAD.MOV.U32 R17, RZ, RZ, 0x3f800000 ;  /* 0x3f800000ff117424 */ /* 0x000fe200078e00ff */
[----:B------:R-:W-:-:S02]  /*0d00*/  CS2R R28, SRZ ;  /* 0x00000000001c7805 */ /* 0x000fc4000001ff00 */
[----:B------:R-:W-:Y:S02]  /*0d10*/  CS2R R30, SRZ ;  /* 0x00000000001e7805 */ /* 0x000fe4000001ff00 */
[----:B-1----:R-:W-:Y:S02]  /*0d20*/  LOP3.LUT R5, R0, 0x60, RZ, 0xc0, !PT ;  /* 0x0000006000057812 */ /* 0x002fe400078ec0ff */
[----:B------:R-:W-:Y:S02]  /*0d30*/  CS2R R34, SRZ ;  /* 0x0000000000227805 */ /* 0x000fe4000001ff00 */
[----:B------:R-:W-:Y:S02]  /*0d40*/  CS2R R38, SRZ ;  /* 0x0000000000267805 */ /* 0x000fe4000001ff00 */
[----:B------:R-:W-:Y:S02]  /*0d50*/  CS2R R40, SRZ ;  /* 0x0000000000287805 */ /* 0x000fe4000001ff00 */
[----:B------:R-:W-:-:S02]  /*0d60*/  CS2R R42, SRZ ;  /* 0x00000000002a7805 */ /* 0x000fc4000001ff00 */
[----:B------:R-:W-:Y:S02]  /*0d70*/  CS2R R44, SRZ ;  /* 0x00000000002c7805 */ /* 0x000fe4000001ff00 */
[----:B------:R-:W-:Y:S02]  /*0d80*/  CS2R R46, SRZ ;  /* 0x00000000002e7805 */ /* 0x000fe4000001ff00 */
[----:B------:R-:W-:Y:S02]  /*0d90*/  CS2R R48, SRZ ;  /* 0x0000000000307805 */ /* 0x000fe4000001ff00 */
[----:B------:R-:W-:Y:S02]  /*0da0*/  CS2R R50, SRZ ;  /* 0x0000000000327805 */ /* 0x000fe4000001ff00 */
[----:B------:R-:W-:Y:S01]  /*0db0*/  CS2R R52, SRZ ;  /* 0x0000000000347805 */ /* 0x000fe2000001ff00 */
[C---:B------:R-:W-:Y:S01]  /*0dc0*/  IMAD.SHL.U32 R9, R0.reuse, 0x8, RZ ;  /* 0x0000000800097824 */ /* 0x040fe200078e00ff */
[C---:B------:R-:W-:Y:S01]  /*0dd0*/  LOP3.LUT R13, R0.reuse, 0x7f, RZ, 0xc0, !PT ;  /* 0x0000007f000d7812 */ /* 0x040fe200078ec0ff */
[----:B------:R-:W-:-:S02]  /*0de0*/  IMAD.SHL.U32 R10, R0, 0x4, RZ ;  /* 0x00000004000a7824 */ /* 0x000fc400078e00ff */
[----:B------:R-:W-:Y:S01]  /*0df0*/  IMAD R11, R5, 0x2, R14 ;  /* 0x00000002050b7824 */ /* 0x000fe200078e020e */
[----:B------:R-:W-:Y:S06]  /*0e00*/  @!P0 BRA `(.L_x_0) ;  /* 0x0000001800b88947 */ /* 0x000fec0003800000 */
[----:B------:R-:W-:Y:S01]  /*0e10*/  R2UR UR5, R7 ;  /* 0x00000000070572ca */ /* 0x000fe200000e0000 */
[----:B------:R-:W0:Y:S01]  /*0e20*/  LDC.64 R94, c[0x0][0x250] ;  /* 0x00009400ff5e7b82 */ /* 0x000e220000000a00 */
[----:B------:R-:W-:Y:S01]  /*0e30*/  SHF.R.U32.HI R17, RZ, 0x1, R5 ;  /* 0x00000001ff117819 */ /* 0x000fe20000011605 */
[----:B------:R-:W-:Y:S01]  /*0e40*/  ULDC UR4, c[0x0][0x258] ;  /* 0x0000960000047ab9 */ /* 0x000fe20000000800 */
[--C-:B------:R-:W-:Y:S01]  /*0e50*/  SHF.R.U32.HI R5, RZ, 0x5, R0.reuse ;  /* 0x00000005ff057819 */ /* 0x100fe20000011600 */
[----:B------:R-:W-:Y:S01]  /*0e60*/  IMAD R16, R13, UR4, RZ ;  /* 0x000000040d107c24 */ /* 0x000fe2000f8e02ff */
[--C-:B------:R-:W-:Y:S01]  /*0e70*/  SHF.R.U32.HI R18, RZ, 0x7, R0.reuse ;  /* 0x00000007ff127819 */ /* 0x100fe20000011600 */
[----:B------:R-:W-:Y:S01]  /*0e80*/  USHF.R.U32.HI UR32, URZ, 0x4, UR60 ;  /* 0x000000043f207899 */ /* 0x000fe2000801163c */
[----:B------:R-:W-:Y:S01]  /*0e90*/  R2UR UR6, R5 ;  /* 0x00000000050672ca */ /* 0x000fe200000e0000 */
[----:B------:R-:W1:Y:S01]  /*0ea0*/  LDC.64 R20, c[0x0][0x260] ;  /* 0x00009800ff147b82 */ /* 0x000e620000000a00 */
[----:B------:R-:W-:Y:S01]  /*0eb0*/  LEA.HI R22, R14, R17, RZ, 0x1e ;  /* 0x000000110e167211 */ /* 0x000fe200078ff0ff */
[----:B------:R-:W-:Y:S01]  /*0ec0*/  IMAD.SHL.U32 R17, R16, 0x2, RZ ;  /* 0x0000000210117824 */ /* 0x000fe200078e00ff */
[----:B------:R-:W-:Y:S01]  /*0ed0*/  SGXT.U32 R18, R18, 0x1 ;  /* 0x000000011212781a */ /* 0x000fe20000000000 */
[----:B------:R-:W-:Y:S01]  /*0ee0*/  UISETP.NE.U32.AND UP0, UPT, UR5, URZ, UPT ;  /* 0x0000003f0500728c */ /* 0x000fe2000bf05070 */
[----:B------:R-:W-:Y:S01]  /*0ef0*/  IMAD.HI R19, R16, 0x2, RZ ;  /* 0x0000000210137827 */ /* 0x000fe200078e02ff */
[C---:B------:R-:W-:Y:S01]  /*0f00*/  LOP3.LUT R24, R0.reuse, 0x40, RZ, 0xc0, !PT ;  /* 0x0000004000187812 */ /* 0x040fe200078ec0ff */
[----:B------:R-:W-:Y:S01]  /*0f10*/  USGXT.U32 UR32, UR32, 0xe ;  /* 0x0000000e2020789a */ /* 0x000fe20008000000 */
[----:B------:R-:W2:Y:S01]  /*0f20*/  S2UR UR5, SR_CTAID.Y ;  /* 0x00000000000579c3 */ /* 0x000ea20000002600 */
[----:B------:R-:W-:Y:S01]  /*0f30*/  USEL UR4, URZ, 0x90, !UP0 ;  /* 0x000000903f047887 */ /* 0x000fe2000c000000 */
[C---:B------:R-:W-:Y:S01]  /*0f40*/  LOP3.LUT R28, R0.reuse, 0xf, RZ, 0xc0, !PT ;  /* 0x0000000f001c7812 */ /* 0x040fe200078ec0ff */
[----:B------:R-:W-:Y:S01]  /*0f50*/  IMAD.MOV.U32 R117, RZ, RZ, 0x3f800000 ;  /* 0x3f800000ff757424 */ /* 0x000fe200078e00ff */
[----:B------:R-:W-:Y:S01]  /*0f60*/  SHF.R.U32.HI R25, RZ, 0x4, R0 ;  /* 0x00000004ff197819 */ /* 0x000fe20000011600 */
[----:B------:R-:W-:Y:S01]  /*0f70*/  IMAD.U32 R14, RZ, RZ, UR6 ;  /* 0x00000006ff0e7e24 */ /* 0x000fe2000f8e00ff */
[----:B------:R-:W-:Y:S01]  /*0f80*/  LOP3.LUT R14, R0, 0x3f, RZ, 0xc0, !PT ;  /* 0x0000003f000e7812 */ /* 0x000fe200078ec0ff */
[----:B------:R-:W-:Y:S01]  /*0f90*/  ULDC.64 UR6, c[0x0][0x218] ;  /* 0x0000860000067ab9 */ /* 0x000fe20000000a00 */
[----:B0-----:R-:W-:Y:S01]  /*0fa0*/  IMAD R18, R18, R95, RZ ;  /* 0x0000005f12127224 */ /* 0x001fe200078e02ff */
[----:B------:R-:W0:Y:S01]  /*0fb0*/  LDC R29, c[0x0][0x268] ;  /* 0x00009a00ff1d7b82 */ /* 0x000e220000000800 */
[----:B------:R-:W-:Y:S01]  /*0fc0*/  IMAD.MOV.U32 R114, RZ, RZ, -0x800000 ;  /* 0xff800000ff727424 */ /* 0x000fe200078e00ff */
[----:B------:R-:W-:Y:S01]  /*0fd0*/  CS2R R30, SRZ ;  /* 0x00000000001e7805 */ /* 0x000fe2000001ff00 */
[----:B------:R-:W-:Y:S01]  /*0fe0*/  IMAD.SHL.U32 R23, R14, 0x2, RZ ;  /* 0x000000020e177824 */ /* 0x000fe200078e00ff */
[----:B------:R-:W-:Y:S01]  /*0ff0*/  CS2R R32, SRZ ;  /* 0x0000000000207805 */ /* 0x000fe2000001ff00 */
[----:B------:R-:W-:Y:S01]  /*1000*/  IMAD R16, R95, 0x2, R18 ;  /* 0x000000025f107824 */ /* 0x000fe200078e0212 */
[----:B------:R-:W-:Y:S01]  /*1010*/  CS2R R34, SRZ ;  /* 0x0000000000227805 */ /* 0x000fe2000001ff00 */
[----:B------:R-:W-:Y:S01]  /*1020*/  IMAD.MOV.U32 R115, RZ, RZ, RZ ;  /* 0x000000ffff737224 */ /* 0x000fe200078e00ff */
[----:B------:R-:W-:Y:S01]  /*1030*/  LOP3.LUT R23, R23, UR4, RZ, 0x3c, !PT ;  /* 0x0000000417177c12 */ /* 0x000fe2000f8e3cff */
[----:B------:R-:W-:Y:S01]  /*1040*/  IMAD.MOV.U32 R116, RZ, RZ, -0x800000 ;  /* 0xff800000ff747424 */ /* 0x000fe200078e00ff */
[----:B------:R-:W-:-:S02]  /*1050*/  CS2R R36, SRZ ;  /* 0x0000000000247805 */ /* 0x000fc4000001ff00 */
[----:B------:R-:W-:Y:S02]  /*1060*/  CS2R R38, SRZ ;  /* 0x0000000000267805 */ /* 0x000fe4000001ff00 */
[----:B------:R-:W-:Y:S02]  /*1070*/  CS2R R40, SRZ ;  /* 0x0000000000287805 */ /* 0x000fe4000001ff00 */
[----:B------:R-:W-:Y:S02]  /*1080*/  CS2R R42, SRZ ;  /* 0x00000000002a7805 */ /* 0x000fe4000001ff00 */
[----:B------:R-:W-:Y:S01]  /*1090*/  CS2R R44, SRZ ;  /* 0x00000000002c7805 */ /* 0x000fe2000001ff00 */
[----:B--2---:R-:W-:Y:S01]  /*10a0*/  IMAD R94, R94, UR5, RZ ;  /* 0x000000055e5e7c24 */ /* 0x004fe2000f8e02ff */
[----:B------:R-:W-:Y:S01]  /*10b0*/  CS2R R46, SRZ ;  /* 0x00000000002e7805 */ /* 0x000fe2000001ff00 */
[----:B-1----:R-:W-:Y:S01]  /*10c0*/  IMAD R20, R20, UR5, RZ ;  /* 0x0000000514147c24 */ /* 0x002fe2000f8e02ff */
[----:B------:R-:W-:Y:S01]  /*10d0*/  ULDC.64 UR4, c[0x0][0x220] ;  /* 0x0000880000047ab9 */ /* 0x000fe20000000a00 */
[C---:B------:R-:W-:Y:S01]  /*10e0*/  IMAD.SHL.U32 R14, R94.reuse, 0x2, RZ ;  /* 0x000000025e0e7824 */ /* 0x040fe200078e00ff */
[----:B------:R-:W-:Y:S01]  /*10f0*/  CS2R R48, SRZ ;  /* 0x0000000000307805 */ /* 0x000fe2000001ff00 */
[----:B------:R-:W-:Y:S01]  /*1100*/  IMAD.HI R94, R94, 0x2, RZ ;  /* 0x000000025e5e7827 */ /* 0x000fe200078e02ff */
[----:B------:R-:W-:Y:S01]  /*1110*/  CS2R R50, SRZ ;  /* 0x0000000000327805 */ /* 0x000fe2000001ff00 */
[----:B------:R-:W-:Y:S01]  /*1120*/  UMOV UR61, URZ ;  /* 0x0000003f003d7c82 */ /* 0x000fe20008000000 */
[----:B------:R-:W-:Y:S01]  /*1130*/  IADD3 R17, P0, P1, R17, UR6, R14 ;  /* 0x0000000611117c10 */ /* 0x000fe2000f91e00e */
[----:B------:R-:W-:Y:S01]  /*1140*/  IMAD.IADD R14, R15, 0x1, R22 ;  /* 0x000000010f0e7824 */ /* 0x000fe200078e0216 */
[----:B------:R-:W-:Y:S01]  /*1150*/  UIADD3 UR6, UR60, 0x4000, URZ ;  /* 0x000040003c067890 */ /* 0x000fe2000fffe03f */
[----:B------:R-:W-:Y:S01]  /*1160*/  IMAD R22, R95, 0x2, R16 ;  /* 0x000000025f167824 */ /* 0x000fe200078e0210 */
[----:B------:R-:W-:Y:S01]  /*1170*/  UMOV UR33, 0x40000040 ;  /* 0x4000004000217882 */ /* 0x000fe20000000000 */
[----:B------:R-:W-:Y:S01]  /*1180*/  IMAD R15, R24, 0x20, R23 ;  /* 0x00000020180f7824 */ /* 0x000fe200078e0217 */
[----:B------:R-:W-:Y:S01]  /*1190*/  IADD3.X R23, R19, UR7, R94, P0, P1 ;  /* 0x0000000713177c10 */ /* 0x000fe200087e245e */
[C---:B------:R-:W-:Y:S01]  /*11a0*/  IMAD R24, R95.reuse, 0x2, R22 ;  /* 0x000000025f187824 */ /* 0x040fe200078e0216 */
[----:B------:R-:W-:Y:S01]  /*11b0*/  LEA R92, P0, R18, R17, 0x1 ;  /* 0x00000011125c7211 */ /* 0x000fe200078008ff */
[----:B------:R-:W-:Y:S01]  /*11c0*/  IMAD R19, R28, R21, RZ ;  /* 0x000000151c137224 */ /* 0x000fe200078e02ff */
[----:B------:R-:W-:Y:S01]  /*11d0*/  LEA R90, P1, R16, R17, 0x1 ;  /* 0x00000011105a7211 */ /* 0x000fe200078208ff */
[C---:B------:R-:W-:Y:S01]  /*11e0*/  IMAD R26, R95.reuse, 0x2, R24 ;  /* 0x000000025f1a7824 */ /* 0x040fe200078e0218 */
[-C--:B------:R-:W-:Y:S01]  /*11f0*/  LEA.HI.X.SX32 R93, R18, R23.reuse, 0x1, P0 ;  /* 0x00000017125d7211 */ /* 0x080fe200000f0eff */
[----:B------:R-:W-:Y:S01]  /*1200*/  UMOV UR7, URZ ;  /* 0x0000003f00077c82 */ /* 0x000fe20008000000 */
[----:B------:R-:W-:Y:S01]  /*1210*/  LEA.HI.X.SX32 R91, R16, R23, 0x1, P1 ;  /* 0x00000017105b7211 */ /* 0x000fe200008f0eff */
[C---:B------:R-:W-:Y:S01]  /*1220*/  IMAD R28, R95.reuse, 0x2, R26 ;  /* 0x000000025f1c7824 */ /* 0x040fe200078e021a */
[-C--:B------:R-:W-:Y:S01]  /*1230*/  LEA R86, P2, R24, R17.reuse, 0x1 ;  /* 0x0000001118567211 */ /* 0x080fe200078408ff */
[----:B------:R-:W-:Y:S01]  /*1240*/  IMAD.U32 R104, RZ, RZ, UR7 ;  /* 0x00000007ff687e24 */ /* 0x000fe2000f8e00ff */
[----:B------:R-:W-:Y:S01]  /*1250*/  LEA R88, P0, R22, R17, 0x1 ;  /* 0x0000001116587211 */ /* 0x000fe200078008ff */
[C---:B------:R-:W-:Y:S01]  /*1260*/  IMAD R18, R95.reuse, 0x2, R28 ;  /* 0x000000025f127824 */ /* 0x040fe200078e021c */
[-C--:B------:R-:W-:Y:S01]  /*1270*/  LEA.HI.X.SX32 R87, R24, R23.reuse, 0x1, P2 ;  /* 0x0000001718577211 */ /* 0x080fe200010f0eff */
[----:B------:R-:W-:Y:S01]  /*1280*/  USHF.R.U32.HI UR7, URZ, 0x4, UR6 ;  /* 0x000000043f077899 */ /* 0x000fe20008011606 */
[----:B------:R-:W-:Y:S01]  /*1290*/  LEA.HI.X.SX32 R89, R22, R23, 0x1, P0 ;  /* 0x0000001716597211 */ /* 0x000fe200000f0eff */
[----:B------:R-:W-:Y:S01]  /*12a0*/  IMAD R16, R95, 0x2, R18 ;  /* 0x000000025f107824 */ /* 0x000fe200078e0212 */
[-C--:B------:R-:W-:Y:S01]  /*12b0*/  LEA R80, P2, R18, R17.reuse, 0x1 ;  /* 0x0000001112507211 */ /* 0x080fe200078408ff */
[----:B------:R-:W-:Y:S01]  /*12c0*/  USGXT.U32 UR8, UR7, 0xe ;  /* 0x0000000e0708789a */ /* 0x000fe20008000000 */
[-C--:B------:R-:W-:Y:S01]  /*12d0*/  LEA R84, P0, R26, R17.reuse, 0x1 ;  /* 0x000000111a547211 */ /* 0x080fe200078008ff */
[----:B------:R-:W-:Y:S01]  /*12e0*/  VIADD R110, R14, 0x8 ;  /* 0x000000080e6e7836 */ /* 0x000fe20000000000 */
[----:B------:R-:W-:-:S02]  /*12f0*/  LEA R78, P4, R16, R17, 0x1 ;  /* 0x00000011104e7211 */ /* 0x000fc400078808ff */
[----:B------:R-:W-:Y:S01]  /*1300*/  LEA R82, P1, R28, R17, 0x1 ;  /* 0x000000111c527211 */ /* 0x000fe200078208ff */
[----:B------:R-:W-:Y:S01]  /*1310*/  IMAD.SHL.U32 R17, R20, 0x2, RZ ;  /* 0x0000000214117824 */ /* 0x000fe200078e00ff */
[-C--:B------:R-:W-:Y:S01]  /*1320*/  LEA.HI.X.SX32 R79, R16, R23.reuse, 0x1, P4 ;  /* 0x00000017104f7211 */ /* 0x080fe200020f0eff */
[----:B------:R-:W-:Y:S01]  /*1330*/  IMAD.HI R20, R20, 0x2, RZ ;  /* 0x0000000214147827 */ /* 0x000fe200078e02ff */
[----:B------:R-:W-:Y:S02]  /*1340*/  SGXT.U32 R16, R25, 0x4 ;  /* 0x000000041910781a */ /* 0x000fe40000000000 */
[-C--:B------:R-:W-:Y:S01]  /*1350*/  LEA.HI.X.SX32 R81, R18, R23.reuse, 0x1, P2 ;  /* 0x0000001712517211 */ /* 0x080fe200010f0eff */
[C---:B------:R-:W-:Y:S01]  /*1360*/  IMAD.SHL.U32 R18, R19.reuse, 0x2, RZ ;  /* 0x0000000213127824 */ /* 0x040fe200078e00ff */
[----:B------:R-:W-:Y:S01]  /*1370*/  LEA.HI.X.SX32 R85, R26, R23, 0x1, P0 ;  /* 0x000000171a557211 */ /* 0x000fe200000f0eff */
[----:B0-----:R-:W-:Y:S01]  /*1380*/  IMAD R22, R16, R29, RZ ;  /* 0x0000001d10167224 */ /* 0x001fe200078e02ff */
[----:B------:R-:W-:Y:S01]  /*1390*/  LEA.HI.X.SX32 R83, R28, R23, 0x1, P1 ;  /* 0x000000171c537211 */ /* 0x000fe200008f0eff */
[----:B------:R-:W-:Y:S01]  /*13a0*/  IMAD.HI R19, R19, 0x2, RZ ;  /* 0x0000000213137827 */ /* 0x000fe200078e02ff */
[----:B------:R-:W-:Y:S01]  /*13b0*/  IADD3 R25, P0, P1, R18, UR4, R17 ;  /* 0x0000000412197c10 */ /* 0x000fe2000f91e011 */
[----:B------:R-:W-:Y:S01]  /*13c0*/  UMOV UR4, URZ ;  /* 0x0000003f00047c82 */ /* 0x000fe20008000000 */
[----:B------:R-:W-:Y:S01]  /*13d0*/  LEA.HI R16, R0, 0x30, RZ, 0x1c ;  /* 0x0000003000107811 */ /* 0x000fe200078fe0ff */
[----:B------:R-:W-:Y:S01]  /*13e0*/  IMAD R18, R29, 0x10, R22 ;  /* 0x000000101d127824 */ /* 0x000fe200078e0216 */
[----:B------:R-:W-:Y:S01]  /*13f0*/  IADD3.X R27, R19, UR5, R20, P0, P1 ;  /* 0x00000005131b7c10 */ /* 0x000fe200087e2414 */
[----:B------:R-:W-:Y:S01]  /*1400*/  UMOV UR5, URZ ;  /* 0x0000003f00057c82 */ /* 0x000fe20008000000 */
[----:B------:R-:W-:Y:S01]  /*1410*/  LEA R76, P0, R22, R25, 0x1 ;  /* 0x00000019164c7211 */ /* 0x000fe200078008ff */
[----:B------:R-:W-:Y:S01]  /*1420*/  IMAD R19, R16, R29, RZ ;  /* 0x0000001d10137224 */ /* 0x000fe200078e02ff */
[----:B------:R-:W-:Y:S01]  /*1430*/  LEA.HI R17, R0, 0x70, RZ, 0x1c ;  /* 0x0000007000117811 */ /* 0x000fe200078fe0ff */
[----:B------:R-:W-:Y:S01]  /*1440*/  IMAD R16, R29, 0x10, R18 ;  /* 0x000000101d107824 */ /* 0x000fe200078e0212 */
[----:B------:R-:W-:-:S02]  /*1450*/  LEA.HI.X.SX32 R77, R22, R27, 0x1, P0 ;  /* 0x0000001b164d7211 */ /* 0x000fc400000f0eff */
[----:B------:R-:W-:Y:S01]  /*1460*/  LEA R72, P2, R19, R25, 0x1 ;  /* 0x0000001913487211 */ /* 0x000fe200078408ff */
[----:B------:R-:W-:Y:S01]  /*1470*/  IMAD R23, R17, R29, RZ ;  /* 0x0000001d11177224 */ /* 0x000fe200078e02ff */
[-C--:B------:R-:W-:Y:S01]  /*1480*/  LEA R68, P0, R16, R25.reuse, 0x1 ;  /* 0x0000001910447211 */ /* 0x080fe200078008ff */
[C---:B------:R-:W-:Y:S01]  /*1490*/  IMAD R17, R29.reuse, 0x20, R16 ;  /* 0x000000201d117824 */ /* 0x040fe200078e0210 */
[----:B------:R-:W-:Y:S02]  /*14a0*/  LEA R74, P1, R18, R25, 0x1 ;  /* 0x00000019124a7211 */ /* 0x000fe400078208ff */
[-C--:B------:R-:W-:Y:S01]  /*14b0*/  LEA.HI.X.SX32 R69, R16, R27.reuse, 0x1, P0 ;  /* 0x0000001b10457211 */ /* 0x080fe200000f0eff */
[----:B------:R-:W-:Y:S01]  /*14c0*/  IMAD.U32 R16, RZ, RZ, UR6 ;  /* 0x00000006ff107e24 */ /* 0x000fe2000f8e00ff */
[----:B------:R-:W-:Y:S01]  /*14d0*/  UIADD3 UR6, UP0, UR32, 0x80, URZ ;  /* 0x0000008020067890 */ /* 0x000fe2000ff1e03f */
[----:B------:R-:W-:Y:S01]  /*14e0*/  IMAD R20, R29, 0x10, R17 ;  /* 0x000000101d147824 */ /* 0x000fe200078e0211 */
[-C--:B------:R-:W-:Y:S01]  /*14f0*/  LEA.HI.X.SX32 R73, R19, R27.reuse, 0x1, P2 ;  /* 0x0000001b13497211 */ /* 0x080fe200010f0eff */
[----:B------:R-:W-:Y:S01]  /*1500*/  IMAD.MOV.U32 R16, RZ, RZ, RZ ;  /* 0x000000ffff107224 */ /* 0x000fe200078e00ff */
[----:B------:R-:W-:Y:S01]  /*1510*/  UIADD3.X UR7, UR4, 0x40000040, URZ, UP0, !UPT ;  /* 0x4000004004077890 */ /* 0x000fe200087fe43f */
[----:B------:R-:W-:Y:S01]  /*1520*/  SHF.R.S32.HI R19, RZ, 0x6, R0 ;  /* 0x00000006ff137819 */ /* 0x000fe20000011400 */
[----:B------:R-:W-:Y:S01]  /*1530*/  UIADD3 UR10, UP0, UR8, 0x2, URZ ;  /* 0x00000002080a7890 */ /* 0x000fe2000ff1e03f */
[----:B------:R-:W-:Y:S01]  /*1540*/  LEA.HI.X.SX32 R75, R18, R27, 0x1, P1 ;  /* 0x0000001b124b7211 */ /* 0x000fe200008f0eff */
[----:B------:R-:W-:Y:S01]  /*1550*/  IMAD R18, R29, 0x10, R20 ;  /* 0x000000101d127824 */ /* 0x000fe200078e0214 */
[----:B------:R-:W-:Y:S01]  /*1560*/  LEA R70, P4, R23, R25, 0x1 ;  /* 0x0000001917467211 */ /* 0x000fe200078808ff */
[----:B------:R-:W-:Y:S01]  /*1570*/  UIADD3.X UR11, UR5, 0x40000000, URZ, UP0, !UPT ;  /* 0x40000000050b7890 */ /* 0x000fe200087fe43f */
[----:B------:R-:W-:Y:S01]  /*1580*/  SGXT R19, R19, 0x1 ;  /* 0x000000011313781a */ /* 0x000fe20000000200 */
[----:B------:R-:W-:Y:S01]  /*1590*/  UMOV UR4, UR6 ;  /* 0x0000000600047c82 */ /* 0x000fe20008000000 */
[----:B------:R-:W-:Y:S01]  /*15a0*/  UMOV UR5, UR7 ;  /* 0x0000000700057c82 */ /* 0x000fe20008000000 */
[----:B------:R-:W-:Y:S01]  /*15b0*/  UMOV UR6, UR10 ;  /* 0x0000000a00067c82 */ /* 0x000fe20008000000 */
[----:B------:R-:W-:-:S02]  /*15c0*/  LEA.HI.X.SX32 R71, R23, R27, 0x1, P4 ;  /* 0x0000001b17477211 */ /* 0x000fc400020f0eff */
[----:B------:R-:W-:Y:S01]  /*15d0*/  CS2R R28, SRZ ;  /* 0x00000000001c7805 */ /* 0x000fe2000001ff00 */
[----:B------:R-:W-:Y:S01]  /*15e0*/  UMOV UR7, UR11 ;  /* 0x0000000b00077c82 */ /* 0x000fe20008000000 */
[-C--:B------:R-:W-:Y:S01]  /*15f0*/  LEA R66, P1, R17, R25.reuse, 0x1 ;  /* 0x0000001911427211 */ /* 0x080fe200078208ff */
[----:B------:R-:W-:Y:S01]  /*1600*/  UIADD3.64 UR36, UR6, 0x3e, URZ ;  /* 0x0000003e06247897 */ /* 0x000fe2000fffe03f */
[-C--:B------:R-:W-:Y:S01]  /*1610*/  LEA R64, P2, R20, R25.reuse, 0x1 ;  /* 0x0000001914407211 */ /* 0x080fe200078408ff */
[----:B------:R-:W-:Y:S01]  /*1620*/  UIADD3.64 UR34, UR6, 0x40, URZ ;  /* 0x0000004006227897 */ /* 0x000fe2000fffe03f */
[----:B------:R-:W-:Y:S02]  /*1630*/  LEA R22, P4, R18, R25, 0x1 ;  /* 0x0000001912167211 */ /* 0x000fe400078808ff */
[----:B------:R-:W-:Y:S02]  /*1640*/  CS2R R24, SRZ ;  /* 0x0000000000187805 */ /* 0x000fe4000001ff00 */
[----:B------:R-:W-:Y:S01]  /*1650*/  LOP3.LUT R19, R19, 0x90, RZ, 0xc0, !PT ;  /* 0x0000009013137812 */ /* 0x000fe200078ec0ff */
[----:B------:R-:W-:Y:S01]  /*1660*/  IMAD.U32 R52, RZ, RZ, UR36 ;  /* 0x00000024ff347e24 */ /* 0x000fe2000f8e00ff */
[-C--:B------:R-:W-:Y:S01]  /*1670*/  LEA.HI.X.SX32 R67, R17, R27.reuse, 0x1, P1 ;  /* 0x0000001b11437211 */ /* 0x080fe200008f0eff */
[----:B------:R-:W-:Y:S01]  /*1680*/  IMAD.U32 R53, RZ, RZ, UR37 ;  /* 0x00000025ff357e24 */ /* 0x000fe2000f8e00ff */
[-C--:B------:R-:W-:Y:S01]  /*1690*/  LEA.HI.X.SX32 R65, R20, R27.reuse, 0x1, P2 ;  /* 0x0000001b14417211 */ /* 0x080fe200010f0eff */
[----:B------:R-:W-:Y:S01]  /*16a0*/  IMAD.U32 R54, RZ, RZ, UR34 ;  /* 0x00000022ff367e24 */ /* 0x000fe2000f8e00ff */
[----:B------:R-:W-:Y:S01]  /*16b0*/  LEA.HI.X.SX32 R23, R18, R27, 0x1, P4 ;  /* 0x0000001b12177211 */ /* 0x000fe200020f0eff */
[----:B------:R-:W-:Y:S01]  /*16c0*/  IMAD.U32 R55, RZ, RZ, UR35 ;  /* 0x00000023ff377e24 */ /* 0x000fe2000f8e00ff */
[----:B------:R-:W-:Y:S01]  /*16d0*/  LOP3.LUT R111, R19, 0x17e, R4, 0x78, !PT ;  /* 0x0000017e136f7812 */ /* 0x000fe200078e7804 */
[----:B------:R-:W-:Y:S01]  /*16e0*/  IMAD.MOV.U32 R17, RZ, RZ, 0x3f800000 ;  /* 0x3f800000ff117424 */ /* 0x000fe200078e00ff */
[----:B------:R-:W-:-:S02]  /*16f0*/  CS2R R26, SRZ ;  /* 0x00000000001a7805 */ /* 0x000fc4000001ff00 */
[----:B------:R-:W-:Y:S02]  /*1700*/  CS2R R52, SRZ ;  /* 0x0000000000347805 */ /* 0x000fe4000001ff00 */
[----:B------:R-:W-:Y:S02]  /*1710*/  CS2R R54, SRZ ;  /* 0x0000000000367805 */ /* 0x000fe4000001ff00 */
[C---:B------:R-:W-:Y:S01]  /*1720*/  LOP3.LUT R94, R15.reuse, 0x20, RZ, 0x3c, !PT ;  /* 0x000000200f5e7812 */ /* 0x040fe200078e3cff */
[----:B------:R-:W-:Y:S01]  /*1730*/  IMAD.U32 R18, RZ, RZ, UR8 ;  /* 0x00000008ff127e24 */ /* 0x000fe2000f8e00ff */
[C---:B------:R-:W-:Y:S01]  /*1740*/  LOP3.LUT R20, R15.reuse, 0x40, RZ, 0x3c, !PT ;  /* 0x000000400f147812 */ /* 0x040fe200078e3cff */
[----:B------:R-:W-:Y:S01]  /*1750*/  UIADD3.64 UR8, UR4, 0x80, URZ ;  /* 0x0000008004087897 */ /* 0x000fe2000fffe03f */
[----:B------:R-:W-:Y:S01]  /*1760*/  LOP3.LUT R19, R15, 0x60, RZ, 0x3c, !PT ;  /* 0x000000600f137812 */ /* 0x000fe200078e3cff */
[----:B------:R-:W-:Y:S02]  /*1770*/  UIADD3.64 UR12, UR4, 0x100, URZ ;  /* 0x00000100040c7897 */ /* 0x000fe4000fffe03f */
[----:B------:R-:W-:-:S02]  /*1780*/  UIADD3.64 UR16, UR4, 0x180, URZ ;  /* 0x0000018004107897 */ /* 0x000fc4000fffe03f */
[----:B------:R-:W-:Y:S02]  /*1790*/  UIADD3.64 UR20, UR4, 0x200, URZ ;  /* 0x0000020004147897 */ /* 0x000fe4000fffe03f */
[----:B------:R-:W-:Y:S02]  /*17a0*/  UIADD3.64 UR24, UR4, 0x280, URZ ;  /* 0x0000028004187897 */ /* 0x000fe4000fffe03f */
[----:B------:R-:W-:Y:S02]  /*17b0*/  UIADD3.64 UR28, UR4, 0x300, URZ ;  /* 0x00000300041c7897 */ /* 0x000fe4000fffe03f */
[----:B------:R-:W-:Y:S02]  /*17c0*/  UIADD3.64 UR10, UR6, 0x2, URZ ;  /* 0x00000002060a7897 */ /* 0x000fe4000fffe03f */
        /* <DEDUP_REMOVED lines=10> */
[----:B------:R-:W-:-:S12]  /*1870*/  UIADD3.64 UR58, UR6, 0xc4, URZ ;  /* 0x000000c4063a7897 */ /* 0x000fd8000fffe03f */
.L_x_1:
[C---:B------:R-:W-:Y:S01]  /*1880*/  IMAD.WIDE R102, R115.reuse, 0x2, R92 ;  /* 0x0000000273667825 */ /* 0x040fe200078e025c */
[----:B------:R-:W-:Y:S01]  /*1890*/  ULDC.64 UR36, c[0x0][0x208] ;  /* 0x0000820000247ab9 */ /* 0x000fe20000000a00 */
[----:B------:R-:W-:Y:S02]  /*18a0*/  R2UR UR34, R18 ;  /* 0x00000000122272ca */ /* 0x000fe400000e0000 */
[C---:B------:R-:W-:Y:S01]  /*18b0*/  IMAD.WIDE R98, R115.reuse, 0x2, R84 ;  /* 0x0000000273627825 */ /* 0x040fe200078e0254 */
[----:B------:R-:W-:Y:S01]  /*18c0*/  MOV R107, UR55 ;  /* 0x00000037006b7c02 */ /* 0x000fe20008000f00 */
[----:B------:R-:W2:Y:S01]  /*18d0*/  LDG.E.U16 R102, desc[UR36][R102.64] ;  /* 0x0000002466667981 */ /* 0x000ea2000c1e1500 */
[----:B------:R-:W-:Y:S01]  /*18e0*/  MOV R106, UR54 ;  /* 0x00000036006a7c02 */ /* 0x000fe20008000f00 */
[C---:B------:R-:W-:Y:S01]  /*18f0*/  IMAD.WIDE R100, R115.reuse, 0x2, R90 ;  /* 0x0000000273647825 */ /* 0x040fe200078e025a */
[----:B------:R-:W-:Y:S01]  /*1900*/  MOV R108, UR59 ;  /* 0x0000003b006c7c02 */ /* 0x000fe20008000f00 */
[----:B------:R-:W3:Y:S01]  /*1910*/  LDG.E.U16 R98, desc[UR36][R98.64] ;  /* 0x0000002462627981 */ /* 0x000ee2000c1e1500 */
[----:B------:R-:W-:Y:S01]  /*1920*/  MOV R105, UR58 ;  /* 0x0000003a00697c02 */ /* 0x000fe20008000f00 */
[----:B------:R-:W-:-:S02]  /*1930*/  IMAD.WIDE R60, R115, 0x2, R82 ;  /* 0x00000002733c7825 */ /* 0x000fc400078e0252 */
[----:B------:R-:W4:Y:S02]  /*1940*/  LDG.E.U16 R101, desc[UR36][R100.64] ;  /* 0x0000002464657981 */ /* 0x000f24000c1e1500 */
[C---:B------:R-:W-:Y:S02]  /*1950*/  IMAD.WIDE R96, R115.reuse, 0x2, R88 ;  /* 0x0000000273607825 */ /* 0x040fe400078e0258 */
[----:B------:R-:W5:Y:S02]  /*1960*/  LDG.E.U16 R109, desc[UR36][R60.64] ;  /* 0x000000243c6d7981 */ /* 0x000f64000c1e1500 */
[C---:B------:R-:W-:Y:S02]  /*1970*/  IMAD.WIDE R56, R115.reuse, 0x2, R80 ;  /* 0x0000000273387825 */ /* 0x040fe400078e0250 */
[----:B------:R-:W5:Y:S02]  /*1980*/  LDG.E.U16 R97, desc[UR36][R96.64] ;  /* 0x0000002460617981 */ /* 0x000f64000c1e1500 */
[----:B------:R-:W-:-:S02]  /*1990*/  IMAD.WIDE R62, R115, 0x2, R86 ;  /* 0x00000002733e7825 */ /* 0x000fc400078e0256 */
[----:B------:R-:W5:Y:S02]  /*19a0*/  LDG.E.U16 R113, desc[UR36][R56.64] ;  /* 0x0000002438717981 */ /* 0x000f64000c1e1500 */
[----:B------:R-:W-:Y:S02]  /*19b0*/  IMAD.WIDE R58, R115, 0x2, R78 ;  /* 0x00000002733a7825 */ /* 0x000fe400078e024e */
[----:B------:R-:W5:Y:S04]  /*19c0*/  LDG.E.U16 R112, desc[UR36][R62.64] ;  /* 0x000000243e707981 */ /* 0x000f68000c1e1500 */
[----:B------:R-:W5:Y:S01]  /*19d0*/  LDG.E.U16 R100, desc[UR36][R58.64] ;  /* 0x000000243a647981 */ /* 0x000f62000c1e1500 */
[----:B------:R-:W-:Y:S06]  /*19e0*/  BAR.SYNC.DEFER_BLOCKING 0x0 ;  /* 0x0000000000007b1d */ /* 0x000fec0000010000 */
[----:B------:R-:W-:Y:S01]  /*19f0*/  UMOV UR35, 0x40000000 ;  /* 0x4000000000237882 */ /* 0x000fe20000000000 */
[----:B--2---:R-:W-:Y:S04]  /*1a00*/  STS.U16 [R15+UR60+0x4000], R102 ;  /* 0x004000660f007988 */ /* 0x004fe8000800043c */
[----:B---3--:R-:W-:Y:S04]  /*1a10*/  STS.U16 [R15+UR60+0x4400], R98 ;  /* 0x004400620f007988 */ /* 0x008fe8000800043c */
[----:B----4-:R-:W-:Y:S04]  /*1a20*/  STS.U16 [R94+UR60+0x4100], R101 ;  /* 0x004100655e007988 */ /* 0x010fe8000800043c */
[----:B-----5:R-:W-:Y:S04]  /*1a30*/  STS.U16 [R94+UR60+0x4500], R109 ;  /* 0x0045006d5e007988 */ /* 0x020fe8000800043c */
[----:B------:R0:W-:Y:S04]  /*1a40*/  STS.U16 [R20+UR60+0x4200], R97 ;  /* 0x0042006114007988 */ /* 0x0001e8000800043c */
[----:B------:R-:W-:Y:S04]  /*1a50*/  STS.U16 [R20+UR60+0x4600], R113 ;  /* 0x0046007114007988 */ /* 0x000fe8000800043c */
[----:B------:R-:W-:Y:S04]  /*1a60*/  STS.U16 [R19+UR60+0x4300], R112 ;  /* 0x0043007013007988 */ /* 0x000fe8000800043c */
[----:B------:R1:W-:Y:S01]  /*1a70*/  STS.U16 [R19+UR60+0x4700], R100 ;  /* 0x0047006413007988 */ /* 0x0003e2000800043c */
[----:B------:R2:W-:Y:S06]  /*1a80*/  MEMBAR.ALL.CTA ;  /* 0x0000000000007992 */ /* 0x0005ec0000008000 */
[----:B--2---:R-:W2:Y:S02]  /*1a90*/  FENCE.VIEW.ASYNC.S ;  /* 0x00000000000073c6 */ /* 0x004ea40000000000 */
[----:B--2---:R-:W-:Y:S06]  /*1aa0*/  BAR.SYNC.DEFER_BLOCKING 0x0 ;  /* 0x0000000000007b1d */ /* 0x004fec0000010000 */
[----:B------:R-:W-:-:S06]  /*1ab0*/  WARPGROUP.ARRIVE ;  /* 0x00000000000079c5 */ /* 0x000fcc0000000000 */
[----:B------:R-:W-:Y:S04]  /*1ac0*/  HGMMA.64x8x16.F32.BF16 R56, gdesc[UR32].tnspA, RZ, !UPT ;  /* 0x20000000203879f0 */ /* 0x000fe8000c7018ff */
[----:B------:R-:W-:Y:S04]  /*1ad0*/  HGMMA.64x8x16.F32.BF16 R56, gdesc[UR4].tnspA, R56 ;  /* 0x20000000043879f0 */ /* 0x000fe80008701838 */
[----:B------:R-:W-:Y:S04]  /*1ae0*/  HGMMA.64x8x16.F32.BF16 R56, gdesc[UR8].tnspA, R56 ;  /* 0x20000000083879f0 */ /* 0x000fe80008701838 */
[----:B------:R-:W-:Y:S04]  /*1af0*/  HGMMA.64x8x16.F32.BF16 R56, gdesc[UR12].tnspA, R56 ;  /* 0x200000000c3879f0 */ /* 0x000fe80008701838 */
[----:B------:R-:W-:Y:S04]  /*1b00*/  HGMMA.64x8x16.F32.BF16 R56, gdesc[UR16].tnspA, R56 ;  /* 0x20000000103879f0 */ /* 0x000fe80008701838 */
[----:B------:R-:W-:Y:S01]  /*1b10*/  HGMMA.64x8x16.F32.BF16 R56, gdesc[UR20].tnspA, R56 ;  /* 0x20000000143879f0 */ /* 0x000fe20008701838 */
[----:B------:R-:W-:-:S03]  /*1b20*/  UIADD3.64 UR54, UR6, 0x3e, URZ ;  /* 0x0000003e06367897 */ /* 0x000fc6000fffe03f */
[----:B------:R-:W-:Y:S01]  /*1b30*/  HGMMA.64x8x16.F32.BF16 R56, gdesc[UR24].tnspA, R56 ;  /* 0x20000000183879f0 */ /* 0x000fe20008701838 */
[----:B------:R-:W-:Y:S01]  /*1b40*/  UMOV UR52, UR32 ;  /* 0x0000002000347c82 */ /* 0x000fe20008000000 */
[----:B------:R-:W-:Y:S01]  /*1b50*/  UMOV UR53, UR33 ;  /* 0x0000002100357c82 */ /* 0x000fe20008000000 */
[----:B------:R-:W-:Y:S01]  /*1b60*/  UIADD3.64 UR58, UR6, 0x40, URZ ;  /* 0x00000040063a7897 */ /* 0x000fe2000fffe03f */
[----:B------:R-:W-:Y:S04]  /*1b70*/  HGMMA.64x8x16.F32.BF16 R56, gdesc[UR28].tnspA, R56 ;  /* 0x200000001c3879f0 */ /* 0x000fe80008701838 */
[----:B------:R-:W-:Y:S01]  /*1b80*/  HGMMA.64x8x16.F32.BF16 R60, gdesc[UR52].tnspA, RZ, !UPT ;  /* 0x20000000343c79f0 */ /* 0x000fe2000c7018ff */
[----:B------:R-:W-:Y:S01]  /*1b90*/  UMOV UR56, UR4 ;  /* 0x0000000400387c82 */ /* 0x000fe20008000000 */
[----:B------:R-:W-:-:S02]  /*1ba0*/  UMOV UR57, UR5 ;  /* 0x0000000500397c82 */ /* 0x000fc40008000000 */
[----:B------:R-:W-:Y:S01]  /*1bb0*/  HGMMA.64x8x16.F32.BF16 R60, gdesc[UR56].tnspA, R60 ;  /* 0x20000000383c79f0 */ /* 0x000fe2000870183c */
[----:B------:R-:W-:Y:S01]  /*1bc0*/  UMOV UR36, UR8 ;  /* 0x0000000800247c82 */ /* 0x000fe20008000000 */
[----:B------:R-:W-:Y:S02]  /*1bd0*/  UMOV UR37, UR9 ;  /* 0x0000000900257c82 */ /* 0x000fe40008000000 */
[----:B------:R-:W-:Y:S01]  /*1be0*/  HGMMA.64x8x16.F32.BF16 R60, gdesc[UR36].tnspA, R60 ;  /* 0x20000000243c79f0 */ /* 0x000fe2000870183c */
[----:B------:R-:W-:Y:S01]  /*1bf0*/  UMOV UR40, UR12 ;  /* 0x0000000c00287c82 */ /* 0x000fe20008000000 */
[----:B------:R-:W-:Y:S01]  /*1c00*/  UMOV UR41, UR13 ;  /* 0x0000000d00297c82 */ /* 0x000fe20008000000 */
[----:B------:R-:W-:Y:S01]  /*1c10*/  R2UR UR55, R107 ;  /* 0x000000006b3772ca */ /* 0x000fe200000e0000 */
[----:B0-----:R-:W-:Y:S01]  /*1c20*/  IMAD.WIDE R96, R16, 0x2, R76 ;  /* 0x0000000210607825 */ /* 0x001fe200078e024c */
[----:B------:R-:W-:Y:S02]  /*1c30*/  R2UR UR54, R106 ;  /* 0x000000006a3672ca */ /* 0x000fe400000e0000 */
[----:B------:R-:W-:Y:S01]  /*1c40*/  R2UR UR59, R108 ;  /* 0x000000006c3b72ca */ /* 0x000fe200000e0000 */
[----:B------:R-:W-:Y:S01]  /*1c50*/  IMAD.WIDE R98, R16, 0x2, R74 ;  /* 0x0000000210627825 */ /* 0x000fe200078e024a */
[----:B------:R-:W-:-:S02]  /*1c60*/  R2UR UR58, R105 ;  /* 0x00000000693a72ca */ /* 0x000fc400000e0000 */
[----:B------:R-:W-:Y:S01]  /*1c70*/  R2UR UR37, R104 ;  /* 0x00000000682572ca */ /* 0x000fe200000e0000 */
[C---:B-1----:R-:W-:Y:S01]  /*1c80*/  IMAD.WIDE R100, R16.reuse, 0x2, R68 ;  /* 0x0000000210647825 */ /* 0x042fe200078e0244 */
[----:B------:R-:W-:Y:S03]  /*1c90*/  HGMMA.64x8x16.F32.BF16 R60, gdesc[UR40].tnspA, R60 ;  /* 0x20000000283c79f0 */ /* 0x000fe6000870183c */
[----:B------:R-:W-:-:S04]  /*1ca0*/  IMAD.WIDE R102, R16, 0x2, R72 ;  /* 0x0000000210667825 */ /* 0x000fc800078e0248 */
[----:B------:R-:W-:-:S04]  /*1cb0*/  IMAD.WIDE R104, R16, 0x2, R66 ;  /* 0x0000000210687825 */ /* 0x000fc800078e0242 */
[----:B------:R-:W-:-:S04]  /*1cc0*/  IMAD.WIDE R106, R16, 0x2, R64 ;  /* 0x00000002106a7825 */ /* 0x000fc800078e0240 */
[----:B------:R-:W-:-:S04]  /*1cd0*/  IMAD.WIDE R108, R16, 0x2, R22 ;  /* 0x00000002106c7825 */ /* 0x000fc800078e0216 */
[----:B------:R-:W-:Y:S01]  /*1ce0*/  IMAD.WIDE R112, R16, 0x2, R70 ;  /* 0x0000000210707825 */ /* 0x000fe200078e0246 */
[----:B------:R-:W-:Y:S02]  /*1cf0*/  ULDC.64 UR34, c[0x0][0x208] ;  /* 0x0000820000227ab9 */ /* 0x000fe40000000a00 */
[----:B------:R-:W2:Y:S04]  /*1d00*/  LDG.E.U16 R96, desc[UR34][R96.64] ;  /* 0x0000002260607981 */ /* 0x000ea8000c1e1500 */
[----:B------:R-:W3:Y:S04]  /*1d10*/  LDG.E.U16 R98, desc[UR34][R98.64] ;  /* 0x0000002262627981 */ /* 0x000ee8000c1e1500 */
[----:B------:R0:W4:Y:S04]  /*1d20*/  LDG.E.U16 R100, desc[UR34][R100.64] ;  /* 0x0000002264647981 */ /* 0x000128000c1e1500 */
[----:B------:R1:W5:Y:S04]  /*1d30*/  LDG.E.U16 R102, desc[UR34][R102.64] ;  /* 0x0000002266667981 */ /* 0x000368000c1e1500 */
[----:B------:R1:W5:Y:S04]  /*1d40*/  LDG.E.U16 R104, desc[UR34][R104.64] ;  /* 0x0000002268687981 */ /* 0x000368000c1e1500 */
[----:B------:R2:W5:Y:S04]  /*1d50*/  LDG.E.U16 R106, desc[UR34][R106.64] ;  /* 0x000000226a6a7981 */ /* 0x000568000c1e1500 */
[----:B------:R-:W5:Y:S04]  /*1d60*/  LDG.E.U16 R108, desc[UR34][R108.64] ;  /* 0x000000226c6c7981 */ /* 0x000f68000c1e1500 */
[----:B------:R-:W5:Y:S01]  /*1d70*/  LDG.E.U16 R112, desc[UR34][R112.64] ;  /* 0x0000002270707981 */ /* 0x000f62000c1e1500 */
[----:B------:R-:W-:Y:S01]  /*1d80*/  UMOV UR44, UR16 ;  /* 0x00000010002c7c82 */ /* 0x000fe20008000000 */
[----:B------:R-:W-:Y:S01]  /*1d90*/  UMOV UR45, UR17 ;  /* 0x00000011002d7c82 */ /* 0x000fe20008000000 */
[----:B------:R-:W-:Y:S01]  /*1da0*/  UMOV UR48, UR20 ;  /* 0x0000001400307c82 */ /* 0x000fe20008000000 */
[----:B------:R-:W-:Y:S01]  /*1db0*/  HGMMA.64x8x16.F32.BF16 R60, gdesc[UR44].tnspA, R60 ;  /* 0x200000002c3c79f0 */ /* 0x000fe2000870183c */
[----:B------:R-:W-:Y:S01]  /*1dc0*/  UMOV UR49, UR21 ;  /* 0x0000001500317c82 */ /* 0x000fe20008000000 */
[----:B------:R-:W-:Y:S01]  /*1dd0*/  UMOV UR52, UR24 ;  /* 0x0000001800347c82 */ /* 0x000fe20008000000 */
[----:B------:R-:W-:Y:S01]  /*1de0*/  UMOV UR53, UR25 ;  /* 0x0000001900357c82 */ /* 0x000fe20008000000 */
[----:B------:R-:W-:Y:S01]  /*1df0*/  UMOV UR56, UR28 ;  /* 0x0000001c00387c82 */ /* 0x000fe20008000000 */
[----:B------:R-:W-:Y:S01]  /*1e00*/  UMOV UR57, UR29 ;  /* 0x0000001d00397c82 */ /* 0x000fe20008000000 */
[----:B------:R-:W-:Y:S01]  /*1e10*/  LEA R119, P1, R8, UR37, 0x1 ;  /* 0x0000002508777c11 */ /* 0x000fe2000f8208ff */
[----:B------:R-:W-:Y:S01]  /*1e20*/  ULDC UR34, c[0x0][0x238] ;  /* 0x00008e0000227ab9 */ /* 0x000fe20000000800 */
[----:B------:R-:W-:Y:S04]  /*1e30*/  HGMMA.64x8x16.F32.BF16 R60, gdesc[UR48].tnspA, R60 ;  /* 0x20000000303c79f0 */ /* 0x000fe8000870183c */
[----:B------:R-:W-:Y:S01]  /*1e40*/  HGMMA.64x8x16.F32.BF16 R60, gdesc[UR52].tnspA, R60 ;  /* 0x20000000343c79f0 */ /* 0x000fe2000870183c */
[----:B0-----:R-:W-:Y:S01]  /*1e50*/  IMAD.X R101, RZ, RZ, UR61, P1 ;  /* 0x0000003dff657e24 */ /* 0x001fe200088e06ff */
[----:B------:R-:W-:-:S02]  /*1e60*/  ISETP.GT.U32.AND P1, PT, R119, R110, PT ;  /* 0x0000006e7700720c */ /* 0x000fc40003f24070 */
[----:B------:R-:W-:Y:S01]  /*1e70*/  HGMMA.64x8x16.F32.BF16 R60, gdesc[UR56].tnspA, R60, gsb0 ;  /* 0x20000000383c79f0 */ /* 0x000fe2000800183c */
[C---:B------:R-:W-:Y:S02]  /*1e80*/  ISETP.GE.U32.AND P2, PT, R119.reuse, R110, PT ;  /* 0x0000006e7700720c */ /* 0x040fe40003f46070 */
[C---:B------:R-:W-:Y:S02]  /*1e90*/  IADD3 R97, P4, R119.reuse, 0x9, RZ ;  /* 0x0000000977617810 */ /* 0x040fe40007f9e0ff */
[----:B------:R-:W-:Y:S02]  /*1ea0*/  ISETP.GT.U32.AND P0, PT, R119, R14, PT ;  /* 0x0000000e7700720c */ /* 0x000fe40003f04070 */
[C---:B------:R-:W-:Y:S02]  /*1eb0*/  ISETP.GT.U32.AND.EX P1, PT, R101.reuse, RZ, PT, P1 ;  /* 0x000000ff6500720c */ /* 0x040fe40003f24110 */
[C---:B------:R-:W-:Y:S01]  /*1ec0*/  ISETP.GE.U32.AND.EX P2, PT, R101.reuse, RZ, PT, P2 ;  /* 0x000000ff6500720c */ /* 0x040fe20003f46120 */
[----:B-1----:R-:W-:Y:S01]  /*1ed0*/  IMAD.X R103, RZ, RZ, R101, P4 ;  /* 0x000000ffff677224 */ /* 0x002fe200020e0665 */
[----:B------:R-:W-:-:S02]  /*1ee0*/  ISETP.GT.U32.AND.EX P0, PT, R101, RZ, PT, P0 ;  /* 0x000000ff6500720c */ /* 0x000fc40003f04100 */
[----:B------:R-:W-:Y:S02]  /*1ef0*/  ISETP.GT.U32.AND P5, PT, R97, R110, PT ;  /* 0x0000006e6100720c */ /* 0x000fe40003fa4070 */
[----:B------:R-:W-:Y:S01]  /*1f00*/  IADD3 R105, P4, R119, 0x8, RZ ;  /* 0x0000000877697810 */ /* 0x000fe20007f9e0ff */
[----:B------:R-:W-:Y:S02]  /*1f10*/  WARPGROUP.DEPBAR.LE gsb0, 0x0 ;  /* 0x00008000000079c5 */ /* 0x000fe40000010000 */
[----:B------:R-:W-:Y:S01]  /*1f20*/  FMUL R58, R58, UR34 ;  /* 0x000000223a3a7c20 */ /* 0x000fe20008400000 */
[----:B------:R-:W-:Y:S01]  /*1f30*/  FMUL R59, R59, UR34 ;  /* 0x000000223b3b7c20 */ /* 0x000fe20008400000 */
[----:B------:R-:W-:Y:S01]  /*1f40*/  FMUL R62, R62, UR34 ;  /* 0x000000223e3e7c20 */ /* 0x000fe20008400000 */
[----:B------:R-:W-:Y:S02]  /*1f50*/  BAR.SYNC.DEFER_BLOCKING 0x0 ;  /* 0x0000000000007b1d */ /* 0x000fe40000010000 */
[----:B------:R-:W-:-:S02]  /*1f60*/  FSEL R58, R58, -INF , !P1 ;  /* 0xff8000003a3a7808 */ /* 0x000fc40004800000 */
[----:B------:R-:W-:Y:S01]  /*1f70*/  FSEL R59, R59, -INF , !P2 ;  /* 0xff8000003b3b7808 */ /* 0x000fe20005000000 */
[----:B------:R-:W-:Y:S01]  /*1f80*/  FMUL R63, R63, UR34 ;  /* 0x000000223f3f7c20 */ /* 0x000fe20008400000 */
[----:B------:R-:W-:Y:S02]  /*1f90*/  ISETP.GT.U32.AND.EX P1, PT, R103, RZ, PT, P5 ;  /* 0x000000ff6700720c */ /* 0x000fe40003f24150 */
[----:B------:R-:W-:Y:S02]  /*1fa0*/  FSEL R62, R62, -INF , !P0 ;  /* 0xff8000003e3e7808 */ /* 0x000fe40004000000 */
[----:B------:R-:W-:Y:S02]  /*1fb0*/  FMNMX R99, R58, R59, !PT ;  /* 0x0000003b3a637209 */ /* 0x000fe40007800000 */
[----:B------:R-:W-:Y:S02]  /*1fc0*/  FSEL R63, R63, -INF , !P1 ;  /* 0xff8000003f3f7808 */ /* 0x000fe40004800000 */
[----:B------:R-:W-:-:S04]  /*1fd0*/  FMNMX R118, R62, R99, !PT ;  /* 0x000000633e767209 */ /* 0x000fc80007800000 */
[----:B------:R-:W-:Y:S02]  /*1fe0*/  FMNMX R99, R63, R118, !PT ;  /* 0x000000763f637209 */ /* 0x000fe40007800000 */
[-C--:B------:R-:W-:Y:S01]  /*1ff0*/  ISETP.GE.U32.AND P2, PT, R119, R14.reuse, PT ;  /* 0x0000000e7700720c */ /* 0x080fe20003f46070 */
[----:B------:R-:W-:Y:S01]  /*2000*/  FMUL R56, R56, UR34 ;  /* 0x0000002238387c20 */ /* 0x000fe20008400000 */
[----:B------:R-:W-:Y:S01]  /*2010*/  ISETP.GT.U32.AND P1, PT, R105, R14, PT ;  /* 0x0000000e6900720c */ /* 0x000fe20003f24070 */
[----:B------:R-:W0:Y:S01]  /*2020*/  SHFL.BFLY PT, R118, R99, 0x2, 0x1f ;  /* 0x0c401f0063767f89 */ /* 0x000e2200000e0000 */
[----:B------:R-:W-:Y:S01]  /*2030*/  ISETP.GE.U32.AND.EX P2, PT, R101, RZ, PT, P2 ;  /* 0x000000ff6500720c */ /* 0x000fe20003f46120 */
[----:B------:R-:W-:Y:S02]  /*2040*/  IMAD.X R105, RZ, RZ, R101, P4 ;  /* 0x000000ffff697224 */ /* 0x000fe400020e0665 */
[----:B------:R-:W-:Y:S01]  /*2050*/  FMUL R101, R57, UR34 ;  /* 0x0000002239657c20 */ /* 0x000fe20008400000 */
[----:B------:R-:W-:Y:S01]  /*2060*/  FMUL R60, R60, UR34 ;  /* 0x000000223c3c7c20 */ /* 0x000fe20008400000 */
[----:B------:R-:W-:-:S02]  /*2070*/  FSEL R57, R56, -INF , !P0 ;  /* 0xff80000038397808 */ /* 0x000fc40004000000 */
[----:B------:R-:W-:Y:S02]  /*2080*/  ISETP.GT.U32.AND P4, PT, R97, R14, PT ;  /* 0x0000000e6100720c */ /* 0x000fe40003f84070 */
[----:B------:R-:W-:Y:S02]  /*2090*/  ISETP.GT.U32.AND.EX P1, PT, R105, RZ, PT, P1 ;  /* 0x000000ff6900720c */ /* 0x000fe40003f24110 */
[----:B------:R-:W-:Y:S01]  /*20a0*/  FSEL R56, R101, -INF , !P2 ;  /* 0xff80000065387808 */ /* 0x000fe20005000000 */
[----:B------:R-:W-:Y:S01]  /*20b0*/  FMUL R61, R61, UR34 ;  /* 0x000000223d3d7c20 */ /* 0x000fe20008400000 */
[----:B------:R-:W-:Y:S02]  /*20c0*/  ISETP.GT.U32.AND.EX P0, PT, R103, RZ, PT, P4 ;  /* 0x000000ff6700720c */ /* 0x000fe40003f04140 */
[----:B------:R-:W-:Y:S02]  /*20d0*/  FSEL R60, R60, -INF , !P1 ;  /* 0xff8000003c3c7808 */ /* 0x000fe40004800000 */
[----:B------:R-:W-:-:S02]  /*20e0*/  FMNMX R97, R57, R56, !PT ;  /* 0x0000003839617209 */ /* 0x000fc40007800000 */
[----:B------:R-:W-:Y:S02]  /*20f0*/  FSEL R61, R61, -INF , !P0 ;  /* 0xff8000003d3d7808 */ /* 0x000fe40004000000 */
[----:B------:R-:W-:-:S04]  /*2100*/  FMNMX R120, R60, R97, !PT ;  /* 0x000000613c787209 */ /* 0x000fc80007800000 */
[----:B------:R-:W-:Y:S02]  /*2110*/  FMNMX R120, R61, R120, !PT ;  /* 0x000000783d787209 */ /* 0x000fe40007800000 */
[----:B0-----:R-:W-:-:S03]  /*2120*/  FMNMX R103, R99, R118, !PT ;  /* 0x0000007663677209 */ /* 0x001fc60007800000 */
[----:B------:R-:W0:Y:S04]  /*2130*/  SHFL.BFLY PT, R97, R120, 0x2, 0x1f ;  /* 0x0c401f0078617f89 */ /* 0x000e2800000e0000 */
[----:B------:R-:W1:Y:S01]  /*2140*/  SHFL.BFLY PT, R118, R103, 0x1, 0x1f ;  /* 0x0c201f0067767f89 */ /* 0x000e6200000e0000 */
[----:B0-----:R-:W-:Y:S02]  /*2150*/  FMNMX R101, R120, R97, !PT ;  /* 0x0000006178657209 */ /* 0x001fe40007800000 */
[----:B-1----:R-:W-:-:S03]  /*2160*/  FMNMX R97, R103, R118, !PT ;  /* 0x0000007667617209 */ /* 0x002fc60007800000 */
[----:B------:R-:W0:Y:S01]  /*2170*/  SHFL.BFLY PT, R118, R101, 0x1, 0x1f ;  /* 0x0c201f0065767f89 */ /* 0x000e2200000e0000 */
[----:B------:R-:W-:-:S05]  /*2180*/  FMNMX R97, R97, R116, !PT ;  /* 0x0000007461617209 */ /* 0x000fca0007800000 */
[--C-:B------:R-:W-:Y:S01]  /*2190*/  FADD R58, R58, -R97.reuse ;  /* 0x800000613a3a7221 */ /* 0x100fe20000000000 */
[----:B------:R-:W-:-:S03]  /*21a0*/  FADD R59, R59, -R97 ;  /* 0x800000613b3b7221 */ /* 0x000fc60000000000 */
[----:B------:R-:W-:Y:S01]  /*21b0*/  FMUL R99, R58, 1.4426950216293334961 ;  /* 0x3fb8aa3b3a637820 */ /* 0x000fe20000400000 */
[--C-:B------:R-:W-:Y:S01]  /*21c0*/  FADD R58, R62, -R97.reuse ;  /* 0x800000613e3a7221 */ /* 0x100fe20000000000 */
[----:B------:R-:W-:Y:S01]  /*21d0*/  FMUL R105, R59, 1.4426950216293334961 ;  /* 0x3fb8aa3b3b697820 */ /* 0x000fe20000400000 */
[----:B--2---:R1:W-:Y:S02]  /*21e0*/  STS.U16 [R111+UR60+0x4000], R96 ;  /* 0x004000606f007988 */ /* 0x0043e4000800043c */
[----:B------:R-:W-:Y:S02]  /*21f0*/  FMUL R107, R58, 1.4426950216293334961 ;  /* 0x3fb8aa3b3a6b7820 */ /* 0x000fe40000400000 */
[----:B---3--:R-:W-:Y:S01]  /*2200*/  STS.U16 [R111+UR60+0x4200], R98 ;  /* 0x004200626f007988 */ /* 0x008fe2000800043c */
[----:B------:R-:W-:-:S03]  /*2210*/  FADD R58, R63, -R97 ;  /* 0x800000613f3a7221 */ /* 0x000fc60000000000 */
[----:B----4-:R-:W-:Y:S01]  /*2220*/  STS.U16 [R111+UR60+0x4400], R100 ;  /* 0x004400646f007988 */ /* 0x010fe2000800043c */
[----:B0-----:R-:W-:-:S03]  /*2230*/  FMNMX R59, R101, R118, !PT ;  /* 0x00000076653b7209 */ /* 0x001fc60007800000 */
[----:B-----5:R-:W-:Y:S04]  /*2240*/  STS.U16 [R111+UR60+0x4600], R102 ;  /* 0x004600666f007988 */ /* 0x020fe8000800043c */
[----:B------:R-:W-:Y:S04]  /*2250*/  STS.U16 [R111+UR60+0x4800], R104 ;  /* 0x004800686f007988 */ /* 0x000fe8000800043c */
[----:B------:R-:W-:Y:S04]  /*2260*/  STS.U16 [R111+UR60+0x4a00], R106 ;  /* 0x004a006a6f007988 */ /* 0x000fe8000800043c */
[----:B------:R-:W-:Y:S04]  /*2270*/  STS.U16 [R111+UR60+0x4c00], R108 ;  /* 0x004c006c6f007988 */ /* 0x000fe8000800043c */
[----:B------:R-:W-:Y:S01]  /*2280*/  STS.U16 [R111+UR60+0x4e00], R112 ;  /* 0x004e00706f007988 */ /* 0x000fe2000800043c */
[----:B------:R-:W-:Y:S01]  /*2290*/  FMNMX R63, R59, R114, !PT ;  /* 0x000000723b3f7209 */ /* 0x000fe20007800000 */
[----:B------:R0:W-:Y:S06]  /*22a0*/  MEMBAR.ALL.CTA ;  /* 0x0000000000007992 */ /* 0x0001ec0000008000 */
[----:B0-----:R-:W0:Y:S01]  /*22b0*/  FENCE.VIEW.ASYNC.S ;  /* 0x00000000000073c6 */ /* 0x001e220000000000 */
[----:B------:R-:W-:-:S04]  /*22c0*/  FADD R56, R56, -R63 ;  /* 0x8000003f38387221 */ /* 0x000fc80000000000 */
[----:B------:R-:W-:Y:S01]  /*22d0*/  FMUL R56, R56, 1.4426950216293334961 ;  /* 0x3fb8aa3b38387820 */ /* 0x000fe20000400000 */
[----:B------:R-:W-:Y:S01]  /*22e0*/  FADD R59, -R97, R116 ;  /* 0x00000074613b7221 */ /* 0x000fe20000000100 */
[--C-:B------:R-:W-:Y:S01]  /*22f0*/  FADD R60, R60, -R63.reuse ;  /* 0x8000003f3c3c7221 */ /* 0x100fe20000000000 */
[--C-:B------:R-:W-:Y:S01]  /*2300*/  FADD R61, R61, -R63.reuse ;  /* 0x8000003f3d3d7221 */ /* 0x100fe20000000000 */
[----:B------:R2:W-:Y:S01]  /*2310*/  MUFU.EX2 R120, R56 ;  /* 0x0000003800787308 */ /* 0x0005e20000000800 */
[----:B------:R-:W-:Y:S01]  /*2320*/  FADD R57, R57, -R63 ;  /* 0x8000003f39397221 */ /* 0x000fe20000000000 */
[----:B------:R-:W-:Y:S01]  /*2330*/  R2UR UR34, R5 ;  /* 0x00000000052272ca */ /* 0x000fe200000e0000 */
[----:B------:R-:W-:Y:S01]  /*2340*/  FMUL R59, R59, 1.4426950216293334961 ;  /* 0x3fb8aa3b3b3b7820 */ /* 0x000fe20000400000 */
[----:B------:R-:W-:Y:S01]  /*2350*/  FMUL R60, R60, 1.4426950216293334961 ;  /* 0x3fb8aa3b3c3c7820 */ /* 0x000fe20000400000 */
[----:B------:R-:W-:Y:S01]  /*2360*/  FMUL R61, R61, 1.4426950216293334961 ;  /* 0x3fb8aa3b3d3d7820 */ /* 0x000fe20000400000 */
[----:B--2---:R-:W-:Y:S01]  /*2370*/  FADD R56, -R63, R114 ;  /* 0x000000723f387221 */ /* 0x004fe20000000100 */
[----:B------:R-:W-:Y:S01]  /*2380*/  FMUL R58, R58, 1.4426950216293334961 ;  /* 0x3fb8aa3b3a3a7820 */ /* 0x000fe20000400000 */
[----:B------:R-:W-:-:S02]  /*2390*/  FMUL R57, R57, 1.4426950216293334961 ;  /* 0x3fb8aa3b39397820 */ /* 0x000fc40000400000 */
[----:B------:R-:W-:Y:S01]  /*23a0*/  FMUL R56, R56, 1.4426950216293334961 ;  /* 0x3fb8aa3b38387820 */ /* 0x000fe20000400000 */
[----:B------:R-:W2:Y:S08]  /*23b0*/  MUFU.EX2 R118, R59 ;  /* 0x0000003b00767308 */ /* 0x000eb00000000800 */
[----:B-1----:R-:W1:Y:S01]  /*23c0*/  MUFU.EX2 R96, R56 ;  /* 0x0000003800607308 */ /* 0x002e620000000800 */
[----:B------:R-:W-:-:S07]  /*23d0*/  USHF.L.U32 UR34, UR34, 0x5, URZ ;  /* 0x0000000522227899 */ /* 0x000fce000800063f */
[----:B------:R-:W-:Y:S08]  /*23e0*/  MUFU.EX2 R99, R99 ;  /* 0x0000006300637308 */ /* 0x000ff00000000800 */
[----:B------:R-:W3:Y:S08]  /*23f0*/  MUFU.EX2 R62, R105 ;  /* 0x00000069003e7308 */ /* 0x000ef00000000800 */
[----:B------:R-:W-:Y:S08]  /*2400*/  MUFU.EX2 R101, R107 ;  /* 0x0000006b00657308 */ /* 0x000ff00000000800 */
[----:B------:R-:W4:Y:S08]  /*2410*/  MUFU.EX2 R116, R58 ;  /* 0x0000003a00747308 */ /* 0x000f300000000800 */
[----:B------:R3:W5:Y:S08]  /*2420*/  MUFU.EX2 R103, R57 ;  /* 0x0000003900677308 */ /* 0x0007700000000800 */
[----:B------:R-:W-:Y:S08]  /*2430*/  MUFU.EX2 R60, R60 ;  /* 0x0000003c003c7308 */ /* 0x000ff00000000800 */
[----:B------:R-:W0:Y:S01]  /*2440*/  MUFU.EX2 R61, R61 ;  /* 0x0000003d003d7308 */ /* 0x000e220000000800 */
[----:B------:R-:W-:-:S02]  /*2450*/  ULOP3.LUT UR34, UR34, 0x80, URZ, 0xc0, !UPT ;  /* 0x0000008022227892 */ /* 0x000fc4000f8ec03f */
[----:B------:R-:W-:Y:S01]  /*2460*/  UIADD3 UR35, UR60, 0x4000, URZ ;  /* 0x000040003c237890 */ /* 0x000fe2000fffe03f */
[-C--:B--2---:R-:W-:Y:S01]  /*2470*/  FMUL R26, R26, R118.reuse ;  /* 0x000000761a1a7220 */ /* 0x084fe20000400000 */
[-C--:B------:R-:W-:Y:S01]  /*2480*/  FMUL R27, R27, R118.reuse ;  /* 0x000000761b1b7220 */ /* 0x080fe20000400000 */
[-C--:B------:R-:W-:Y:S01]  /*2490*/  FMUL R30, R30, R118.reuse ;  /* 0x000000761e1e7220 */ /* 0x080fe20000400000 */
[----:B------:R-:W-:Y:S01]  /*24a0*/  ULEA.HI UR34, UR35, UR34, URZ, 0x1c ;  /* 0x0000002223227291 */ /* 0x000fe2000f8fe03f */
[-C--:B------:R-:W-:Y:S01]  /*24b0*/  FMUL R31, R31, R118.reuse ;  /* 0x000000761f1f7220 */ /* 0x080fe20000400000 */
        /* <DEDUP_REMOVED lines=11> */
[----:B------:R-:W-:Y:S01]  /*2570*/  FMUL R55, R55, R118 ;  /* 0x0000007637377220 */ /* 0x000fe20000400000 */
[-C--:B-1----:R-:W-:Y:S01]  /*2580*/  FMUL R24, R24, R96.reuse ;  /* 0x0000006018187220 */ /* 0x082fe20000400000 */
        /* <DEDUP_REMOVED lines=15> */
[----:B---3--:R-:W-:Y:S01]  /*2680*/  F2FP.BF16.F32.PACK_AB R57, R62, R99 ;  /* 0x000000633e39723e */ /* 0x008fe200000010ff */
[----:B------:R-:W-:Y:S01]  /*2690*/  ULOP3.LUT UR34, UR34, 0x3fff, URZ, 0xc0, !UPT ;  /* 0x00003fff22227892 */ /* 0x000fe2000f8ec03f */
[----:B----4-:R-:W-:-:S02]  /*26a0*/  F2FP.BF16.F32.PACK_AB R59, R116, R101 ;  /* 0x00000065743b723e */ /* 0x010fc400000010ff */
[----:B-----5:R-:W-:Y:S02]  /*26b0*/  F2FP.BF16.F32.PACK_AB R56, R120, R103 ;  /* 0x000000677838723e */ /* 0x020fe400000010ff */
[----:B0-----:R-:W-:Y:S01]  /*26c0*/  F2FP.BF16.F32.PACK_AB R58, R61, R60 ;  /* 0x0000003c3d3a723e */ /* 0x001fe200000010ff */
[----:B------:R-:W-:Y:S01]  /*26d0*/  BAR.SYNC.DEFER_BLOCKING 0x0 ;  /* 0x0000000000007b1d */ /* 0x000fe20000010000 */
[----:B------:R-:W-:Y:S01]  /*26e0*/  FADD R62, R99, R62 ;  /* 0x0000003e633e7221 */ /* 0x000fe20000000000 */
[----:B------:R-:W-:-:S04]  /*26f0*/  FADD R103, R103, R120 ;  /* 0x0000007867677221 */ /* 0x000fc80000000000 */
[----:B------:R-:W-:Y:S01]  /*2700*/  UMOV UR35, 0xc0000010 ;  /* 0xc000001000237882 */ /* 0x000fe20000000000 */
[----:B------:R-:W-:Y:S01]  /*2710*/  FADD R101, R101, R62 ;  /* 0x0000003e65657221 */ /* 0x000fe20000000000 */
[----:B------:R-:W-:-:S03]  /*2720*/  FADD R60, R60, R103 ;  /* 0x000000673c3c7221 */ /* 0x000fc60000000000 */
[----:B------:R-:W-:Y:S01]  /*2730*/  FADD R101, R116, R101 ;  /* 0x0000006574657221 */ /* 0x000fe20000000000 */
[----:B------:R-:W-:-:S06]  /*2740*/  WARPGROUP.ARRIVE ;  /* 0x00000000000079c5 */ /* 0x000fcc0000000000 */
[----:B------:R-:W-:Y:S01]  /*2750*/  HGMMA.64x64x16.F32.BF16 R24, R56, gdesc[UR32], R24, gsb0 ;  /* 0x00e0002038187df0 */ /* 0x000fe20008001818 */
[----:B------:R-:W-:Y:S01]  /*2760*/  FADD R60, R61, R60 ;  /* 0x0000003c3d3c7221 */ /* 0x000fe20000000000 */
[----:B------:R-:W0:Y:S04]  /*2770*/  SHFL.BFLY PT, R62, R101, 0x2, 0x1f ;  /* 0x0c401f00653e7f89 */ /* 0x000e2800000e0000 */
[----:B------:R-:W1:Y:S01]  /*2780*/  SHFL.BFLY PT, R61, R60, 0x2, 0x1f ;  /* 0x0c401f003c3d7f89 */ /* 0x000e6200000e0000 */
[----:B------:R-:W-:-:S04]  /*2790*/  UIADD3 UR37, UP0, UR37, 0x10, URZ ;  /* 0x0000001025257890 */ /* 0x000fc8000ff1e03f */
[----:B------:R-:W-:Y:S01]  /*27a0*/  UIADD3.X UR61, URZ, UR61, URZ, UP0, !UPT ;  /* 0x0000003d3f3d7290 */ /* 0x000fe200087fe43f */
[----:B0-----:R-:W-:Y:S01]  /*27b0*/  FADD R98, R101, R62 ;  /* 0x0000003e65627221 */ /* 0x001fe20000000000 */
[----:B-1----:R-:W-:-:S04]  /*27c0*/  FADD R61, R60, R61 ;  /* 0x0000003d3c3d7221 */ /* 0x002fc80000000000 */
[----:B------:R-:W0:Y:S04]  /*27d0*/  SHFL.BFLY PT, R99, R98, 0x1, 0x1f ;  /* 0x0c201f0062637f89 */ /* 0x000e2800000e0000 */
[----:B------:R-:W1:Y:S01]  /*27e0*/  SHFL.BFLY PT, R62, R61, 0x1, 0x1f ;  /* 0x0c201f003d3e7f89 */ /* 0x000e6200000e0000 */
[----:B------:R-:W-:Y:S01]  /*27f0*/  IMAD.U32 R100, RZ, RZ, UR61 ;  /* 0x0000003dff647e24 */ /* 0x000fe2000f8e00ff */
[----:B------:R-:W-:-:S04]  /*2800*/  ISETP.LE.U32.AND P0, PT, R6, UR37, PT ;  /* 0x0000002506007c0c */ /* 0x000fc8000bf03070 */
[----:B------:R-:W-:Y:S01]  /*2810*/  ISETP.GE.U32.AND.EX P0, PT, R100, RZ, PT, P0 ;  /* 0x000000ff6400720c */ /* 0x000fe20003f06100 */
[----:B------:R-:W-:Y:S02]  /*2820*/  IMAD.U32 R104, RZ, RZ, UR37 ;  /* 0x00000025ff687e24 */ /* 0x000fe4000f8e00ff */
[----:B------:R-:W-:Y:S02]  /*2830*/  IMAD R16, R21, 0x10, R16 ;  /* 0x0000001015107824 */ /* 0x000fe400078e0210 */
[----:B------:R-:W-:Y:S02]  /*2840*/  IMAD R115, R95, 0x10, R115 ;  /* 0x000000105f737824 */ /* 0x000fe400078e0273 */
[----:B------:R-:W-:Y:S02]  /*2850*/  IMAD.MOV.U32 R60, RZ, RZ, R97 ;  /* 0x000000ffff3c7224 */ /* 0x000fe400078e0061 */
[----:B------:R-:W-:Y:S02]  /*2860*/  IMAD.MOV.U32 R114, RZ, RZ, R63 ;  /* 0x000000ffff727224 */ /* 0x000fe400078e003f */
[----:B0-----:R-:W-:Y:S01]  /*2870*/  FADD R103, R98, R99 ;  /* 0x0000006362677221 */ /* 0x001fe20000000000 */
[----:B-1----:R-:W-:-:S03]  /*2880*/  FADD R99, R61, R62 ;  /* 0x0000003e3d637221 */ /* 0x002fc60000000000 */
[----:B------:R-:W-:Y:S01]  /*2890*/  FFMA R17, R118, R17, R103 ;  /* 0x0000001176117223 */ /* 0x000fe20000000067 */
[----:B------:R-:W-:Y:S02]  /*28a0*/  IMAD.MOV.U32 R61, RZ, RZ, R63 ;  /* 0x000000ffff3d7224 */ /* 0x000fe400078e003f */
[----:B------:R-:W-:Y:S01]  /*28b0*/  FFMA R117, R96, R117, R99 ;  /* 0x0000007560757223 */ /* 0x000fe20000000063 */
[----:B------:R-:W-:Y:S01]  /*28c0*/  IMAD.MOV.U32 R116, RZ, RZ, R97 ;  /* 0x000000ffff747224 */ /* 0x000fe200078e0061 */
[----:B------:R-:W-:Y:S02]  /*28d0*/  WARPGROUP.DEPBAR.LE gsb0, 0x0 ;  /* 0x00008000000079c5 */ /* 0x000fe40000010000 */
[----:B------:R-:W-:Y:S05]  /*28e0*/  @!P0 BRA `(.L_x_1) ;  /* 0xffffffec00e48947 */ /* 0x000fea000383ffff */
.L_x_0:
[----:B------:R-:W-:Y:S01]  /*28f0*/  IMAD.SHL.U32 R5, R0, 0x800, RZ ;  /* 0x0000080000057824 */ /* 0x000fe200078e00ff */
[----:B------:R-:W-:Y:S01]  /*2900*/  LOP3.LUT R9, R9, 0x38, RZ, 0xc0, !PT ;  /* 0x0000003809097812 */ /* 0x000fe200078ec0ff */
[----:B------:R-:W-:Y:S01]  /*2910*/  IMAD.SHL.U32 R11, R11, 0x4, RZ ;  /* 0x000000040b0b7824 */ /* 0x000fe200078e00ff */
[----:B------:R-:W-:Y:S01]  /*2920*/  LOP3.LUT R10, R10, 0xc0, RZ, 0xc0, !PT ;  /* 0x000000c00a0a7812 */ /* 0x000fe200078ec0ff */
[----:B------:R-:W0:Y:S01]  /*2930*/  LDC R22, c[0x0][0x278] ;  /* 0x00009e00ff167b82 */ /* 0x000e220000000800 */
[----:B------:R-:W-:Y:S01]  /*2940*/  SHF.R.U32.HI R6, RZ, 0x1, R0 ;  /* 0x00000001ff067819 */ /* 0x000fe20000011600 */
[----:B------:R-:W-:Y:S01]  /*2950*/  FMUL R16, R27, 0.25 ;  /* 0x3e8000001b107820 */ /* 0x000fe20000400000 */
[----:B------:R-:W-:Y:S01]  /*2960*/  LOP3.LUT R0, R5, 0x3000, RZ, 0xc0, !PT ;  /* 0x0000300005007812 */ /* 0x000fe200078ec0ff */
[----:B------:R-:W-:Y:S01]  /*2970*/  FMUL R15, R40, 0.25 ;  /* 0x3e800000280f7820 */ /* 0x000fe20000400000 */
[----:B------:R-:W-:Y:S01]  /*2980*/  IADD3 R9, R10, UR60, R9 ;  /* 0x0000003c0a097c10 */ /* 0x000fe2000fffe009 */
[----:B------:R-:W-:Y:S01]  /*2990*/  FMUL R10, R51, 0.25 ;  /* 0x3e800000330a7820 */ /* 0x000fe20000400000 */
[----:B------:R-:W-:Y:S01]  /*29a0*/  LOP3.LUT R8, R6, 0x4, RZ, 0xc0, !PT ;  /* 0x0000000406087812 */ /* 0x000fe200078ec0ff */
[----:B------:R-:W-:Y:S01]  /*29b0*/  IMAD R5, R13, 0x10, R0 ;  /* 0x000000100d057824 */ /* 0x000fe200078e0200 */
[----:B------:R-:W-:Y:S01]  /*29c0*/  FSETP.GT.AND P0, PT, |R17|, 8.50705917302346158658e+37, PT ;  /* 0x7e8000001100780b */ /* 0x000fe20003f04200 */
[----:B------:R-:W-:Y:S01]  /*29d0*/  FMUL R13, R38, 0.25 ;  /* 0x3e800000260d7820 */ /* 0x000fe20000400000 */
[----:B------:R-:W-:Y:S01]  /*29e0*/  LOP3.LUT R6, R12, R11, RZ, 0x3c, !PT ;  /* 0x0000000b0c067212 */ /* 0x000fe200078e3cff */
[----:B------:R-:W-:-:S02]  /*29f0*/  IMAD.IADD R0, R8, 0x1, R9 ;  /* 0x0000000108007824 */ /* 0x000fc400078e0209 */
[----:B------:R-:W-:Y:S01]  /*2a00*/  FMUL R8, R55, 0.25 ;  /* 0x3e80000037087820 */ /* 0x000fe20000400000 */
[----:B------:R-:W-:Y:S01]  /*2a10*/  FMUL R12, R47, 0.25 ;  /* 0x3e8000002f0c7820 */ /* 0x000fe20000400000 */
[----:B------:R-:W-:Y:S01]  /*2a20*/  FMUL R11, R50, 0.25 ;  /* 0x3e800000320b7820 */ /* 0x000fe20000400000 */
[----:B------:R-:W-:Y:S01]  /*2a30*/  FSEL R51, R10, R51, P0 ;  /* 0x000000330a337208 */ /* 0x000fe20000000000 */
        /* <DEDUP_REMOVED lines=9> */
[----:B------:R-:W-:Y:S01]  /*2ad0*/  FSETP.GT.AND P1, PT, |R117|, 8.50705917302346158658e+37, PT ;  /* 0x7e8000007500780b */ /* 0x000fe20003f24200 */
        /* <DEDUP_REMOVED lines=8> */
[----:B0-----:R-:W-:Y:S01]  /*2b60*/  IMAD R31, R3, R22, RZ ;  /* 0x00000016031f7224 */ /* 0x001fe200078e02ff */
[----:B------:R-:W-:Y:S01]  /*2b70*/  FSEL R53, R8, R53, P1 ;  /* 0x0000003508357208 */ /* 0x000fe20000800000 */
[----:B------:R-:W-:Y:S01]  /*2b80*/  FMUL R8, R45, 0.25 ;  /* 0x3e8000002d087820 */ /* 0x000fe20000400000 */
[----:B------:R-:W-:Y:S01]  /*2b90*/  FSEL R38, R13, R38, P0 ;  /* 0x000000260d267208 */ /* 0x000fe20000000000 */
        /* <DEDUP_REMOVED lines=9> */
[----:B------:R-:W-:Y:S01]  /*2c30*/  FMUL R26, R117, 8388608 ;  /* 0x4b000000751a7820 */ /* 0x000fe20000400000 */
[----:B------:R-:W-:Y:S01]  /*2c40*/  FSEL R71, R3, R32, P1 ;  /* 0x0000002003477208 */ /* 0x000fe20000800000 */
[----:B------:R-:W-:Y:S01]  /*2c50*/  FMUL R3, R28, 0.25 ;  /* 0x3e8000001c037820 */ /* 0x000fe20000400000 */
[----:B------:R-:W-:Y:S01]  /*2c60*/  FSEL R69, R8, R33, P1 ;  /* 0x0000002108457208 */ /* 0x000fe20000800000 */
[----:B------:R-:W-:Y:S01]  /*2c70*/  FMUL R8, R17, 8388608 ;  /* 0x4b00000011087820 */ /* 0x000fe20000400000 */
[----:B------:R-:W-:Y:S01]  /*2c80*/  FSEL R46, R9, R46, P0 ;  /* 0x0000002e092e7208 */ /* 0x000fe20000000000 */
[----:B------:R-:W-:Y:S01]  /*2c90*/  FMUL R9, R34, 0.25 ;  /* 0x3e80000022097820 */ /* 0x000fe20000400000 */
[----:B------:R-:W-:Y:S01]  /*2ca0*/  FSETP.GEU.AND P2, PT, R117, 1.175494350822287508e-38, PT ;  /* 0x008000007500780b */ /* 0x000fe20003f4e000 */
[----:B------:R-:W-:Y:S01]  /*2cb0*/  FMUL R10, R49, 0.25 ;  /* 0x3e800000310a7820 */ /* 0x000fe20000400000 */
[----:B------:R-:W-:Y:S01]  /*2cc0*/  FSEL R13, R11, R48, P1 ;  /* 0x000000300b0d7208 */ /* 0x000fe20000800000 */
[----:B------:R-:W-:Y:S01]  /*2cd0*/  FMUL R11, R44, 0.25 ;  /* 0x3e8000002c0b7820 */ /* 0x000fe20000400000 */
[----:B------:R-:W-:Y:S01]  /*2ce0*/  FSETP.GEU.AND P4, PT, R17, 1.175494350822287508e-38, PT ;  /* 0x008000001100780b */ /* 0x000fe20003f8e000 */
[----:B------:R-:W0:Y:S01]  /*2cf0*/  S2UR UR10, SR_CTAID.Y ;  /* 0x00000000000a79c3 */ /* 0x000e220000002600 */
[----:B------:R-:W-:Y:S01]  /*2d00*/  FSEL R75, R3, R28, P1 ;  /* 0x0000001c034b7208 */ /* 0x000fe20000800000 */
[----:B------:R-:W-:Y:S01]  /*2d10*/  ULDC.64 UR8, c[0x0][0x208] ;  /* 0x0000820000087ab9 */ /* 0x000fe20000000a00 */
[----:B------:R-:W-:-:S02]  /*2d20*/  FSEL R26, R26, R117, !P2 ;  /* 0x000000751a1a7208 */ /* 0x000fc40005000000 */
[C---:B------:R-:W-:Y:S02]  /*2d30*/  FSETP.GEU.AND P5, PT, |R17|.reuse, 1.175494350822287508e-38, PT ;  /* 0x008000001100780b */ /* 0x040fe40003fae200 */
[----:B------:R-:W-:Y:S01]  /*2d40*/  FSEL R28, R8, R17, !P4 ;  /* 0x00000011081c7208 */ /* 0x000fe20006000000 */
[----:B------:R-:W-:Y:S01]  /*2d50*/  @P0 FMUL R17, R17, 0.25 ;  /* 0x3e80000011110820 */ /* 0x000fe20000400000 */
[----:B------:R-:W-:Y:S01]  /*2d60*/  FSEL R34, R9, R34, P0 ;  /* 0x0000002209227208 */ /* 0x000fe20000000000 */
[----:B------:R-:W-:Y:S01]  /*2d70*/  VIADD R3, R26, 0xc0cafb0d ;  /* 0xc0cafb0d1a037836 */ /* 0x000fe20000000000 */
[----:B------:R-:W-:Y:S01]  /*2d80*/  FSEL R58, R16, R27, P0 ;  /* 0x0000001b103a7208 */ /* 0x000fe20000000000 */
[----:B------:R-:W-:Y:S01]  /*2d90*/  VIADD R8, R28, 0xc0cafb0d ;  /* 0xc0cafb0d1c087836 */ /* 0x000fe20000000000 */
[----:B------:R-:W-:Y:S01]  /*2da0*/  FSEL R23, R11, R44, P1 ;  /* 0x0000002c0b177208 */ /* 0x000fe20000800000 */
[----:B------:R-:W-:Y:S01]  /*2db0*/  FMUL R11, R36, 0.25 ;  /* 0x3e800000240b7820 */ /* 0x000fe20000400000 */
[C---:B------:R-:W-:Y:S01]  /*2dc0*/  FSETP.GEU.AND P0, PT, |R117|.reuse, 1.175494350822287508e-38, PT ;  /* 0x008000007500780b */ /* 0x040fe20003f0e200 */
[----:B------:R-:W-:Y:S01]  /*2dd0*/  @P1 FMUL R117, R117, 0.25 ;  /* 0x3e80000075751820 */ /* 0x000fe20000400000 */
[----:B------:R-:W-:Y:S01]  /*2de0*/  FSEL R45, R15, R40, P1 ;  /* 0x000000280f2d7208 */ /* 0x000fe20000800000 */
[----:B------:R-:W-:Y:S01]  /*2df0*/  @!P5 FMUL R17, R17, 16777216 ;  /* 0x4b8000001111d820 */ /* 0x000fe20000400000 */
[----:B------:R-:W-:Y:S01]  /*2e00*/  FSEL R59, R11, R36, P1 ;  /* 0x000000240b3b7208 */ /* 0x000fe20000800000 */
[----:B------:R-:W-:Y:S01]  /*2e10*/  FMUL R9, R52, 0.25 ;  /* 0x3e80000034097820 */ /* 0x000fe20000400000 */
[----:B------:R-:W-:Y:S01]  /*2e20*/  LOP3.LUT R11, R3, 0xff800000, RZ, 0xc0, !PT ;  /* 0xff800000030b7812 */ /* 0x000fe200078ec0ff */
[----:B------:R-:W-:Y:S01]  /*2e30*/  IMAD R27, R22, 0x4, R31 ;  /* 0x00000004161b7824 */ /* 0x000fe200078e021f */
[----:B------:R-:W-:Y:S01]  /*2e40*/  FSEL R49, R10, R49, P1 ;  /* 0x000000310a317208 */ /* 0x000fe20000800000 */
[----:B------:R-:W-:Y:S01]  /*2e50*/  FMUL R10, R41, 0.25 ;  /* 0x3e800000290a7820 */ /* 0x000fe20000400000 */
[----:B------:R-:W-:Y:S01]  /*2e60*/  LOP3.LUT R15, R8, 0xff800000, RZ, 0xc0, !PT ;  /* 0xff800000080f7812 */ /* 0x000fe200078ec0ff */
[----:B------:R-:W1:Y:S01]  /*2e70*/  MUFU.RCP R17, R17 ;  /* 0x0000001100117308 */ /* 0x000e620000001000 */
[----:B------:R-:W-:Y:S01]  /*2e80*/  FSEL R3, RZ, -23, P2 ;  /* 0xc1b80000ff037808 */ /* 0x000fe20001000000 */
[----:B------:R-:W-:Y:S01]  /*2e90*/  @!P0 FMUL R117, R117, 16777216 ;  /* 0x4b80000075758820 */ /* 0x000fe20000400000 */
[----:B------:R-:W-:Y:S01]  /*2ea0*/  I2FP.F32.S32 R8, R11 ;  /* 0x0000000b00087245 */ /* 0x000fe20000201400 */
[----:B------:R-:W-:Y:S01]  /*2eb0*/  FMUL R16, R37, 0.25 ;  /* 0x3e80000025107820 */ /* 0x000fe20000400000 */
[----:B------:R-:W-:Y:S01]  /*2ec0*/  FSEL R83, R19, R24, P1 ;  /* 0x0000001813537208 */ /* 0x000fe20000800000 */
[----:B------:R-:W-:Y:S01]  /*2ed0*/  @!P5 FMUL R55, R55, 16777216 ;  /* 0x4b8000003737d820 */ /* 0x000fe20000400000 */
[----:B------:R-:W-:Y:S01]  /*2ee0*/  FSEL R57, R10, R41, P1 ;  /* 0x000000290a397208 */ /* 0x000fe20000800000 */
[----:B------:R-:W-:Y:S01]  /*2ef0*/  FFMA.FTZ R24, R8, 1.1920928955078125e-07, R3 ;  /* 0x3400000008187823 */ /* 0x000fe20000010003 */
[----:B------:R-:W-:Y:S01]  /*2f00*/  FMUL R10, R29, 0.25 ;  /* 0x3e8000001d0a7820 */ /* 0x000fe20000400000 */
[----:B------:R-:W2:Y:S01]  /*2f10*/  MUFU.RCP R8, R117 ;  /* 0x0000007500087308 */ /* 0x000ea20000001000 */
[----:B------:R-:W-:Y:S01]  /*2f20*/  R2UR UR6, R7 ;  /* 0x00000000070672ca */ /* 0x000fe200000e0000 */
[----:B------:R-:W-:Y:S01]  /*2f30*/  @!P5 FMUL R47, R47, 16777216 ;  /* 0x4b8000002f2fd820 */ /* 0x000fe20000400000 */
[----:B------:R-:W-:Y:S01]  /*2f40*/  FSEL R9, R9, R52, P1 ;  /* 0x0000003409097208 */ /* 0x000fe20000800000 */
[----:B------:R-:W-:Y:S01]  /*2f50*/  @!P5 FMUL R54, R54, 16777216 ;  /* 0x4b8000003636d820 */ /* 0x000fe20000400000 */
[----:B------:R-:W-:Y:S01]  /*2f60*/  FSEL R73, R10, R29, P1 ;  /* 0x0000001d0a497208 */ /* 0x000fe20000800000 */
[----:B------:R-:W-:Y:S01]  /*2f70*/  FMUL R10, R25, 0.25 ;  /* 0x3e800000190a7820 */ /* 0x000fe20000400000 */
[----:B------:R-:W-:-:S02]  /*2f80*/  IMAD R29, R22, 0x4, R27 ;  /* 0x00000004161d7824 */ /* 0x000fc400078e021b */
[----:B------:R-:W-:Y:S01]  /*2f90*/  @!P5 FMUL R51, R51, 16777216 ;  /* 0x4b8000003333d820 */ /* 0x000fe20000400000 */
[----:B------:R-:W-:Y:S01]  /*2fa0*/  @!P5 FMUL R50, R50, 16777216 ;  /* 0x4b8000003232d820 */ /* 0x000fe20000400000 */
[----:B------:R-:W-:Y:S01]  /*2fb0*/  @!P5 FMUL R46, R46, 16777216 ;  /* 0x4b8000002e2ed820 */ /* 0x000fe20000400000 */
[----:B------:R-:W-:Y:S01]  /*2fc0*/  FSEL R81, R10, R25, P1 ;  /* 0x000000190a517208 */ /* 0x000fe20000800000 */
[----:B------:R-:W-:Y:S01]  /*2fd0*/  @!P5 FMUL R12, R12, 16777216 ;  /* 0x4b8000000c0cd820 */ /* 0x000fe20000400000 */
[----:B------:R-:W-:Y:S01]  /*2fe0*/  FSEL R25, RZ, -23, P4 ;  /* 0xc1b80000ff197808 */ /* 0x000fe20002000000 */
[----:B------:R-:W-:Y:S01]  /*2ff0*/  @!P5 FMUL R42, R42, 16777216 ;  /* 0x4b8000002a2ad820 */ /* 0x000fe20000400000 */
[----:B------:R-:W-:Y:S01]  /*3000*/  I2FP.F32.S32 R10, R15 ;  /* 0x0000000f000a7245 */ /* 0x000fe20000201400 */
[----:B------:R-:W-:Y:S01]  /*3010*/  @!P5 FMUL R14, R14, 16777216 ;  /* 0x4b8000000e0ed820 */ /* 0x000fe20000400000 */
        /* <DEDUP_REMOVED lines=15> */
[----:B------:R-:W-:Y:S01]  /*3110*/  FSEL R65, R16, R37, P1 ;  /* 0x0000002510417208 */ /* 0x000fe20000800000 */
[----:B------:R-:W-:-:S02]  /*3120*/  IMAD R37, R22, 0x4, R29 ;  /* 0x0000000416257824 */ /* 0x000fc400078e021d */
[C---:B-1----:R-:W-:Y:S01]  /*3130*/  FMUL R30, R17.reuse, R55 ;  /* 0x00000037111e7220 */ /* 0x042fe20000400000 */
[C---:B------:R-:W-:Y:S01]  /*3140*/  FMUL R32, R17.reuse, R47 ;  /* 0x0000002f11207220 */ /* 0x040fe20000400000 */
[----:B------:R-:W-:Y:S01]  /*3150*/  FFMA.FTZ R25, R10, 1.1920928955078125e-07, R25 ;  /* 0x340000000a197823 */ /* 0x000fe20000010019 */
[C---:B------:R-:W-:Y:S01]  /*3160*/  FMUL R54, R17.reuse, R54 ;  /* 0x0000003611367220 */ /* 0x040fe20000400000 */
        /* <DEDUP_REMOVED lines=12> */
[----:B------:R-:W-:Y:S01]  /*3230*/  FMUL R79, R17, R62 ;  /* 0x0000003e114f7220 */ /* 0x000fe20000400000 */
[C---:B--2---:R-:W-:Y:S01]  /*3240*/  FMUL R19, R8.reuse, R9 ;  /* 0x0000000908137220 */ /* 0x044fe20000400000 */
[C---:B------:R-:W-:Y:S01]  /*3250*/  FMUL R18, R8.reuse, R23 ;  /* 0x0000001708127220 */ /* 0x040fe20000400000 */
[C---:B------:R-:W-:Y:S01]  /*3260*/  FMUL R16, R8.reuse, R75 ;  /* 0x0000004b08107220 */ /* 0x040fe20000400000 */
[C---:B------:R-:W-:Y:S01]  /*3270*/  FMUL R83, R8.reuse, R83 ;  /* 0x0000005308537220 */ /* 0x040fe20000400000 */
[C---:B------:R-:W-:Y:S01]  /*3280*/  FMUL R17, R8.reuse, R59 ;  /* 0x0000003b08117220 */ /* 0x040fe20000400000 */
[C---:B------:R-:W-:Y:S01]  /*3290*/  FMUL R12, R8.reuse, R71 ;  /* 0x00000047080c7220 */ /* 0x040fe20000400000 */
[C---:B------:R-:W-:Y:S01]  /*32a0*/  FMUL R9, R8.reuse, R45 ;  /* 0x0000002d08097220 */ /* 0x040fe20000400000 */
[----:B------:R-:W-:Y:S01]  /*32b0*/  FMUL R10, R8, R13 ;  /* 0x0000000d080a7220 */ /* 0x000fe20000400000 */
[----:B------:R-:W-:Y:S01]  /*32c0*/  ULEA UR4, UR6, UR60, 0x4 ;  /* 0x0000003c06047291 */ /* 0x000fe2000f8e203f */
[----:B------:R-:W-:Y:S01]  /*32d0*/  @!P0 FMUL R21, R21, 16777216 ;  /* 0x4b80000015158820 */ /* 0x000fe20000400000 */
[----:B------:R-:W-:Y:S01]  /*32e0*/  @!P0 FMUL R57, R57, 16777216 ;  /* 0x4b80000039398820 */ /* 0x000fe20000400000 */
[----:B------:R-:W-:Y:S01]  /*32f0*/  IMAD R33, R22, 0x4, R37 ;  /* 0x0000000416217824 */ /* 0x000fe200078e0225 */
[----:B------:R-:W-:Y:S01]  /*3300*/  F2FP.BF16.F32.PACK_AB R16, R16, R83 ;  /* 0x000000531010723e */ /* 0x000fe200000010ff */
[C---:B------:R-:W-:Y:S01]  /*3310*/  FMUL R14, R8.reuse, R21 ;  /* 0x00000015080e7220 */ /* 0x040fe20000400000 */
[----:B------:R-:W-:Y:S01]  /*3320*/  F2FP.BF16.F32.PACK_AB R17, R17, R12 ;  /* 0x0000000c1111723e */ /* 0x000fe200000010ff */
[----:B------:R-:W-:Y:S01]  /*3330*/  FMUL R7, R8, R57 ;  /* 0x0000003908077220 */ /* 0x000fe20000400000 */
[----:B------:R-:W-:Y:S01]  /*3340*/  F2FP.BF16.F32.PACK_AB R18, R18, R9 ;  /* 0x000000091212723e */ /* 0x000fe200000010ff */
[----:B------:R-:W-:Y:S01]  /*3350*/  IMAD R39, R22, 0x4, R33 ;  /* 0x0000000416277824 */ /* 0x000fe200078e0221 */
[----:B------:R-:W-:Y:S01]  /*3360*/  F2FP.BF16.F32.PACK_AB R19, R19, R10 ;  /* 0x0000000a1313723e */ /* 0x000fe200000010ff */
[----:B------:R-:W-:Y:S01]  /*3370*/  BAR.SYNC.DEFER_BLOCKING 0x0 ;  /* 0x0000000000007b1d */ /* 0x000fe20000010000 */
[----:B------:R-:W-:Y:S01]  /*3380*/  IMAD.IADD R11, R26, 0x1, -R11 ;  /* 0x000000011a0b7824 */ /* 0x000fe200078e0a0b */
[----:B------:R-:W-:Y:S01]  /*3390*/  F2FP.BF16.F32.PACK_AB R14, R14, R7 ;  /* 0x000000070e0e723e */ /* 0x000fe200000010ff */
[----:B------:R-:W-:-:S02]  /*33a0*/  IMAD R41, R22, 0x4, R39 ;  /* 0x0000000416297824 */ /* 0x000fc400078e0227 */
[----:B------:R-:W-:Y:S01]  /*33b0*/  @!P0 FMUL R65, R65, 16777216 ;  /* 0x4b80000041418820 */ /* 0x000fe20000400000 */
[----:B------:R-:W-:Y:S01]  /*33c0*/  FADD R7, R11, -1 ;  /* 0xbf8000000b077421 */ /* 0x000fe20000000000 */
[----:B------:R-:W-:Y:S01]  /*33d0*/  @!P0 FMUL R69, R69, 16777216 ;  /* 0x4b80000045458820 */ /* 0x000fe20000400000 */
[----:B------:R-:W-:Y:S02]  /*33e0*/  IMAD R43, R22, 0x4, R41 ;  /* 0x00000004162b7824 */ /* 0x000fe400078e0229 */
[----:B------:R-:W-:Y:S01]  /*33f0*/  FMUL R13, R8, R65 ;  /* 0x00000041080d7220 */ /* 0x000fe20000400000 */
[----:B------:R-:W-:Y:S02]  /*3400*/  IMAD.IADD R15, R28, 0x1, -R15 ;  /* 0x000000011c0f7824 */ /* 0x000fe400078e0a0f */
[----:B------:R-:W-:Y:S01]  /*3410*/  FMUL R10, R8, R69 ;  /* 0x00000045080a7220 */ /* 0x000fe20000400000 */
[C---:B------:R-:W-:Y:S02]  /*3420*/  IMAD R45, R22.reuse, 0x4, R43 ;  /* 0x00000004162d7824 */ /* 0x040fe400078e022b */
[----:B------:R-:W-:Y:S01]  /*3430*/  @!P0 FMUL R53, R53, 16777216 ;  /* 0x4b80000035358820 */ /* 0x000fe20000400000 */
[----:B------:R-:W-:Y:S01]  /*3440*/  FADD R34, R15, -1 ;  /* 0xbf8000000f227421 */ /* 0x000fe20000000000 */
[----:B------:R-:W-:Y:S01]  /*3450*/  @!P0 FMUL R49, R49, 16777216 ;  /* 0x4b80000031318820 */ /* 0x000fe20000400000 */
[----:B------:R-:W-:Y:S01]  /*3460*/  IMAD R51, R22, 0x4, R45 ;  /* 0x0000000416337824 */ /* 0x000fe200078e022d */
[----:B------:R-:W-:Y:S01]  /*3470*/  F2FP.BF16.F32.PACK_AB R13, R13, R10 ;  /* 0x0000000a0d0d723e */ /* 0x000fe200000010ff */
[----:B------:R-:W-:Y:S01]  /*3480*/  @!P0 FMUL R73, R73, 16777216 ;  /* 0x4b80000049498820 */ /* 0x000fe20000400000 */
[----:B------:R-:W-:Y:S01]  /*3490*/  F2FP.BF16.F32.PACK_AB R10, R46, R3 ;  /* 0x000000032e0a723e */ /* 0x000fe200000010ff */
[----:B------:R-:W-:Y:S01]  /*34a0*/  @!P0 FMUL R81, R81, 16777216 ;  /* 0x4b80000051518820 */ /* 0x000fe20000400000 */
[----:B------:R-:W-:Y:S01]  /*34b0*/  FMUL R20, R8, R53 ;  /* 0x0000003508147220 */ /* 0x000fe20000400000 */
[----:B------:R-:W-:-:S02]  /*34c0*/  IMAD R53, R22, 0x4, R51 ;  /* 0x0000000416357824 */ /* 0x000fc400078e0233 */
[C---:B------:R-:W-:Y:S01]  /*34d0*/  FMUL R59, R8.reuse, R49 ;  /* 0x00000031083b7220 */ /* 0x040fe20000400000 */
[C---:B------:R-:W-:Y:S01]  /*34e0*/  FMUL R12, R8.reuse, R73 ;  /* 0x00000049080c7220 */ /* 0x040fe20000400000 */
[----:B------:R1:W-:Y:S01]  /*34f0*/  STS.128 [R6+UR4], R16 ;  /* 0x0000001006007988 */ /* 0x0003e20008000c04 */
[----:B------:R-:W-:Y:S01]  /*3500*/  FMUL R81, R8, R81 ;  /* 0x0000005108517220 */ /* 0x000fe20000400000 */
[----:B------:R-:W-:Y:S01]  /*3510*/  IMAD R57, R22, 0x4, R53 ;  /* 0x0000000416397824 */ /* 0x000fe200078e0235 */
[----:B------:R-:W-:Y:S01]  /*3520*/  F2FP.BF16.F32.PACK_AB R9, R38, R47 ;  /* 0x0000002f2609723e */ /* 0x000fe200000010ff */
[----:B------:R-:W-:Y:S01]  /*3530*/  USHF.R.U32.HI UR6, URZ, 0x2, UR6 ;  /* 0x000000023f067899 */ /* 0x000fe20008011606 */
[----:B------:R-:W-:Y:S01]  /*3540*/  F2FP.BF16.F32.PACK_AB R15, R20, R59 ;  /* 0x0000003b140f723e */ /* 0x000fe200000010ff */
[----:B------:R-:W-:Y:S01]  /*3550*/  IMAD R47, R22, 0x4, R57 ;  /* 0x00000004162f7824 */ /* 0x000fe200078e0239 */
[----:B------:R-:W-:Y:S02]  /*3560*/  F2FP.BF16.F32.PACK_AB R12, R12, R81 ;  /* 0x000000510c0c723e */ /* 0x000fe400000010ff */
[----:B------:R-:W-:Y:S01]  /*3570*/  F2FP.BF16.F32.PACK_AB R8, R56, R79 ;  /* 0x0000004f3808723e */ /* 0x000fe200000010ff */
[----:B------:R-:W-:Y:S01]  /*3580*/  IMAD R49, R22, 0x4, R47 ;  /* 0x0000000416317824 */ /* 0x000fe200078e022f */
[----:B------:R-:W-:Y:S01]  /*3590*/  F2FP.BF16.F32.PACK_AB R11, R54, R55 ;  /* 0x00000037360b723e */ /* 0x000fe200000010ff */
[----:B------:R-:W-:Y:S01]  /*35a0*/  STS.128 [R6+UR4+0x400], R12 ;  /* 0x0004000c06007988 */ /* 0x000fe20008000c04 */
[----:B------:R-:W-:Y:S01]  /*35b0*/  ISETP.GE.U32.AND P0, PT, R26, 0x7f800000, PT ;  /* 0x7f8000001a00780c */ /* 0x000fe20003f06070 */
[----:B------:R-:W-:Y:S01]  /*35c0*/  IMAD R23, R22, 0x4, R49 ;  /* 0x0000000416177824 */ /* 0x000fe200078e0231 */
[----:B------:R-:W-:Y:S01]  /*35d0*/  ISETP.GE.U32.AND P2, PT, R28, 0x7f800000, PT ;  /* 0x7f8000001c00780c */ /* 0x000fe20003f46070 */
[----:B-1----:R-:W-:Y:S01]  /*35e0*/  IMAD.MOV.U32 R17, RZ, RZ, 0x3dc6b27f ;  /* 0x3dc6b27fff117424 */ /* 0x002fe200078e00ff */
[----:B------:R1:W-:Y:S01]  /*35f0*/  STS.128 [R6+UR4+0x80], R8 ;  /* 0x0000800806007988 */ /* 0x0003e20008000c04 */
[----:B------:R-:W-:Y:S01]  /*3600*/  IMAD R21, R22, 0x4, R23 ;  /* 0x0000000416157824 */ /* 0x000fe200078e0217 */
[----:B------:R-:W-:Y:S01]  /*3610*/  FSETP.NEU.AND P1, PT, R26, RZ, PT ;  /* 0x000000ff1a00720b */ /* 0x000fe20003f2d000 */
[-C--:B------:R-:W-:Y:S01]  /*3620*/  FFMA.FTZ R16, R7, R17.reuse, -0.16845393180847167969 ;  /* 0xbe2c7f3007107423 */ /* 0x080fe20000010011 */
[----:B------:R-:W-:Y:S01]  /*3630*/  FFMA.FTZ R3, R34, R17, -0.16845393180847167969 ;  /* 0xbe2c7f3022037423 */ /* 0x000fe20000010011 */
[----:B------:R-:W-:Y:S01]  /*3640*/  IMAD R20, R22, 0x4, R21 ;  /* 0x0000000416147824 */ /* 0x000fe200078e0215 */
[----:B------:R-:W-:Y:S01]  /*3650*/  LOP3.LUT R5, R5, UR6, RZ, 0x3c, !PT ;  /* 0x0000000605057c12 */ /* 0x000fe2000f8e3cff */
[----:B------:R-:W-:Y:S01]  /*3660*/  FFMA.FTZ R16, R7, R16, 0.1716887056827545166 ;  /* 0x3e2fcf2a07107423 */ /* 0x000fe20000010010 */
[----:B------:R-:W-:-:S02]  /*3670*/  FFMA.FTZ R3, R34, R3, 0.1716887056827545166 ;  /* 0x3e2fcf2a22037423 */ /* 0x000fc40000010003 */
[----:B------:R-:W-:Y:S01]  /*3680*/  LOP3.LUT R92, R5, 0x40, RZ, 0x3c, !PT ;  /* 0x00000040055c7812 */ /* 0x000fe200078e3cff */
[C---:B------:R-:W-:Y:S01]  /*3690*/  FFMA.FTZ R16, R7.reuse, R16, -0.17900948226451873779 ;  /* 0xbe374e4307107423 */ /* 0x040fe20000010010 */
[----:B------:R-:W-:Y:S01]  /*36a0*/  FFMA.FTZ R17, R34, R3, -0.17900948226451873779 ;  /* 0xbe374e4322117423 */ /* 0x000fe20000010003 */
[----:B------:R-:W-:Y:S02]  /*36b0*/  IMAD R3, R22, 0x4, R20 ;  /* 0x0000000416037824 */ /* 0x000fe400078e0214 */
[C---:B------:R-:W-:Y:S01]  /*36c0*/  FFMA.FTZ R16, R7.reuse, R16, 0.20512372255325317383 ;  /* 0x3e520bf407107423 */ /* 0x040fe20000010010 */
[----:B------:R-:W-:Y:S01]  /*36d0*/  FFMA.FTZ R17, R34, R17, 0.20512372255325317383 ;  /* 0x3e520bf422117423 */ /* 0x000fe20000010011 */
[----:B-1----:R-:W1:Y:S01]  /*36e0*/  LDC.64 R10, c[0x0][0x228] ;  /* 0x00008a00ff0a7b82 */ /* 0x002e620000000a00 */
[----:B------:R-:W-:Y:S02]  /*36f0*/  IMAD R55, R22, 0x4, R3 ;  /* 0x0000000416377824 */ /* 0x000fe400078e0203 */
[----:B------:R-:W-:Y:S01]  /*3700*/  FFMA.FTZ R18, R7, R16, -0.24046532809734344482 ;  /* 0xbe763c8b07127423 */ /* 0x000fe20000010010 */
[----:B------:R-:W-:Y:S01]  /*3710*/  FFMA.FTZ R17, R34, R17, -0.24046532809734344482 ;  /* 0xbe763c8b22117423 */ /* 0x000fe20000010011 */
[----:B------:R-:W-:Y:S01]  /*3720*/  F2FP.BF16.F32.PACK_AB R16, R40, R77 ;  /* 0x0000004d2810723e */ /* 0x000fe200000010ff */
[----:B------:R-:W-:-:S02]  /*3730*/  IMAD R59, R22, 0x4, R55 ;  /* 0x00000004163b7824 */ /* 0x000fc400078e0237 */
[C---:B------:R-:W-:Y:S01]  /*3740*/  FFMA.FTZ R18, R7.reuse, R18, 0.28857114911079406738 ;  /* 0x3e93bf9907127423 */ /* 0x040fe20000010012 */
[----:B------:R-:W-:Y:S01]  /*3750*/  FFMA.FTZ R19, R34, R17, 0.28857114911079406738 ;  /* 0x3e93bf9922137423 */ /* 0x000fe20000010011 */
[----:B------:R-:W-:Y:S01]  /*3760*/  F2FP.BF16.F32.PACK_AB R17, R36, R67 ;  /* 0x000000432411723e */ /* 0x000fe200000010ff */
[----:B------:R-:W-:Y:S02]  /*3770*/  IMAD R65, R22, 0x4, R59 ;  /* 0x0000000416417824 */ /* 0x000fe400078e023b */
[C---:B------:R-:W-:Y:S01]  /*3780*/  FFMA.FTZ R12, R7.reuse, R18, -0.36067417263984680176 ;  /* 0xbeb8aa49070c7423 */ /* 0x040fe20000010012 */
[----:B------:R-:W-:Y:S01]  /*3790*/  FFMA.FTZ R19, R34, R19, -0.36067417263984680176 ;  /* 0xbeb8aa4922137423 */ /* 0x000fe20000010013 */
[----:B------:R-:W-:Y:S01]  /*37a0*/  F2FP.BF16.F32.PACK_AB R18, R32, R63 ;  /* 0x0000003f2012723e */ /* 0x000fe200000010ff */
[----:B------:R-:W-:Y:S02]  /*37b0*/  IMAD R67, R22, 0x4, R65 ;  /* 0x0000000416437824 */ /* 0x000fe400078e0241 */
[----:B------:R-:W-:Y:S01]  /*37c0*/  FFMA.FTZ R12, R7, R12, 0.48089820146560668945 ;  /* 0x3ef6384a070c7423 */ /* 0x000fe2000001000c */
[----:B------:R-:W-:Y:S01]  /*37d0*/  FFMA.FTZ R9, R34, R19, 0.48089820146560668945 ;  /* 0x3ef6384a22097423 */ /* 0x000fe20000010013 */
[----:B------:R-:W-:Y:S01]  /*37e0*/  F2FP.BF16.F32.PACK_AB R19, R30, R35 ;  /* 0x000000231e13723e */ /* 0x000fe200000010ff */
[----:B------:R-:W-:-:S02]  /*37f0*/  IMAD R69, R22, 0x4, R67 ;  /* 0x0000000416457824 */ /* 0x000fc400078e0243 */
[C---:B------:R-:W-:Y:S01]  /*3800*/  FFMA.FTZ R12, R7.reuse, R12, -0.72134751081466674805 ;  /* 0xbf38aa3b070c7423 */ /* 0x040fe2000001000c */
[C---:B------:R-:W-:Y:S01]  /*3810*/  FFMA.FTZ R9, R34.reuse, R9, -0.72134751081466674805 ;  /* 0xbf38aa3b22097423 */ /* 0x040fe20000010009 */
[----:B------:R2:W-:Y:S02]  /*3820*/  STS.128 [R6+UR4+0x480], R16 ;  /* 0x0004801006007988 */ /* 0x0005e40008000c04 */
[C---:B------:R-:W-:Y:S01]  /*3830*/  FMUL R12, R7.reuse, R12 ;  /* 0x0000000c070c7220 */ /* 0x040fe20000400000 */
[----:B------:R-:W-:Y:S01]  /*3840*/  FMUL R9, R34, R9 ;  /* 0x0000000922097220 */ /* 0x000fe20000400000 */
[----:B------:R-:W-:Y:S01]  /*3850*/  ULDC.64 UR4, c[0x0][0x270] ;  /* 0x00009c0000047ab9 */ /* 0x000fe20000000a00 */
[----:B------:R-:W-:Y:S02]  /*3860*/  IMAD R77, R22, 0x4, R69 ;  /* 0x00000004164d7824 */ /* 0x000fe400078e0245 */
[----:B------:R-:W-:Y:S01]  /*3870*/  FMUL R12, R7, R12 ;  /* 0x0000000c070c7220 */ /* 0x000fe20000400000 */
[----:B------:R-:W-:Y:S01]  /*3880*/  FMUL R9, R34, R9 ;  /* 0x0000000922097220 */ /* 0x000fe20000400000 */
[----:B0-----:R-:W-:Y:S01]  /*3890*/  UIMAD UR4, UR10, UR4, URZ ;  /* 0x000000040a0472a4 */ /* 0x001fe2000f8e023f */
[----:B------:R-:W-:-:S02]  /*38a0*/  IMAD R75, R22, 0x4, R77 ;  /* 0x00000004164b7824 */ /* 0x000fc400078e024d */
[----:B------:R-:W-:Y:S01]  /*38b0*/  FFMA.FTZ R7, R7, 1.4426950216293334961, R12 ;  /* 0x3fb8aa3b07077823 */ /* 0x000fe2000001000c */
[----:B------:R-:W-:Y:S01]  /*38c0*/  FFMA.FTZ R34, R34, 1.4426950216293334961, R9 ;  /* 0x3fb8aa3b22227823 */ /* 0x000fe20000010009 */
[----:B------:R-:W-:Y:S01]  /*38d0*/  USHF.L.U32 UR7, UR4, 0x1, URZ ;  /* 0x0000000104077899 */ /* 0x000fe2000800063f */
[----:B------:R-:W-:Y:S02]  /*38e0*/  @P2 IMAD.MOV.U32 R9, RZ, RZ, 0x7f800000 ;  /* 0x7f800000ff092424 */ /* 0x000fe400078e00ff */
[----:B------:R-:W-:Y:S01]  /*38f0*/  FADD R54, R24, R7 ;  /* 0x0000000718367221 */ /* 0x000fe20000000000 */
[----:B------:R-:W-:Y:S02]  /*3900*/  @P0 IMAD.MOV.U32 R7, RZ, RZ, 0x7f800000 ;  /* 0x7f800000ff070424 */ /* 0x000fe400078e00ff */
[----:B------:R-:W-:Y:S01]  /*3910*/  FADD R58, R25, R34 ;  /* 0x00000022193a7221 */ /* 0x000fe20000000000 */
[----:B--2---:R-:W-:Y:S01]  /*3920*/  IMAD R6, R2, UR5, RZ ;  /* 0x0000000502067c24 */ /* 0x004fe2000f8e02ff */
[----:B------:R-:W-:Y:S01]  /*3930*/  UIMAD.WIDE UR4, UR4, 0x2, URZ ;  /* 0x00000002040478a5 */ /* 0x000fe2000f8e023f */
[----:B------:R-:W-:Y:S01]  /*3940*/  @P0 FFMA.FTZ R54, R26, R7, +INF ;  /* 0x7f8000001a360423 */ /* 0x000fe20000010007 */
[----:B------:R-:W-:Y:S01]  /*3950*/  @P2 FFMA.FTZ R58, R28, R9, +INF ;  /* 0x7f8000001c3a2423 */ /* 0x000fe20000010009 */
[C---:B------:R-:W-:Y:S01]  /*3960*/  IMAD.SHL.U32 R7, R6.reuse, 0x2, RZ ;  /* 0x0000000206077824 */ /* 0x040fe200078e00ff */
[----:B------:R-:W-:Y:S01]  /*3970*/  BAR.SYNC.DEFER_BLOCKING 0x0 ;  /* 0x0000000000007b1d */ /* 0x000fe20000010000 */
[----:B------:R-:W-:Y:S01]  /*3980*/  IMAD.HI R6, R6, 0x2, RZ ;  /* 0x0000000206067827 */ /* 0x000fe200078e02ff */
[----:B------:R-:W-:-:S02]  /*3990*/  FSETP.NEU.AND P0, PT, R28, RZ, PT ;  /* 0x000000ff1c00720b */ /* 0x000fc40003f0d000 */
[----:B-1----:R-:W-:Y:S01]  /*39a0*/  IADD3 R84, P2, P4, R7, UR7, R10 ;  /* 0x0000000707547c10 */ /* 0x002fe2000fc5e00a */
[----:B------:R-:W-:Y:S01]  /*39b0*/  IMAD R79, R22, 0x4, R75 ;  /* 0x00000004164f7824 */ /* 0x000fe200078e024b */
[----:B------:R-:W-:Y:S01]  /*39c0*/  FSEL R54, R54, -INF , P1 ;  /* 0xff80000036367808 */ /* 0x000fe20000800000 */
[----:B------:R-:W-:Y:S01]  /*39d0*/  ULDC UR4, c[0x0][0x27c] ;  /* 0x00009f0000047ab9 */ /* 0x000fe20000000800 */
[----:B------:R-:W-:Y:S01]  /*39e0*/  IADD3.X R16, R6, UR5, R11, P2, P4 ;  /* 0x0000000506107c10 */ /* 0x000fe200097e840b */
[----:B------:R-:W-:Y:S01]  /*39f0*/  IMAD R81, R22, 0x4, R79 ;  /* 0x0000000416517824 */ /* 0x000fe200078e024f */
[-C--:B------:R-:W-:Y:S01]  /*3a00*/  LEA R34, P5, R31, R84.reuse, 0x1 ;  /* 0x000000541f227211 */ /* 0x080fe200078a08ff */
[----:B------:R-:W-:Y:S01]  /*3a10*/  FFMA R54, R54, 0.69314718246459960938, R61 ;  /* 0x3f31721836367823 */ /* 0x000fe2000000003d */
[-C--:B------:R-:W-:Y:S01]  /*3a20*/  LEA R26, P6, R27, R84.reuse, 0x1 ;  /* 0x000000541b1a7211 */ /* 0x080fe200078c08ff */
[C---:B------:R-:W-:Y:S01]  /*3a30*/  IMAD R17, R22.reuse, 0x4, R81 ;  /* 0x0000000416117824 */ /* 0x040fe200078e0251 */
[-C--:B------:R-:W-:Y:S01]  /*3a40*/  LEA R24, P2, R29, R84.reuse, 0x1 ;  /* 0x000000541d187211 */ /* 0x080fe200078408ff */
[----:B------:R-:W-:Y:S01]  /*3a50*/  UIMAD UR4, UR10, UR4, URZ ;  /* 0x000000040a0472a4 */ /* 0x000fe2000f8e023f */
[----:B------:R-:W-:Y:S01]  /*3a60*/  LEA R6, P4, R37, R84, 0x1 ;  /* 0x0000005425067211 */ /* 0x000fe200078808ff */
[C---:B------:R-:W-:Y:S01]  /*3a70*/  IMAD R19, R22.reuse, 0x4, R17 ;  /* 0x0000000416137824 */ /* 0x040fe200078e0211 */
[----:B------:R-:W-:Y:S01]  /*3a80*/  LEA.HI.X.SX32 R35, R31, R16, 0x1, P5 ;  /* 0x000000101f237211 */ /* 0x000fe200028f0eff */
[----:B------:R-:W-:Y:S01]  /*3a90*/  USHF.L.U32 UR6, UR4, 0x2, URZ ;  /* 0x0000000204067899 */ /* 0x000fe2000800063f */
[----:B------:R-:W-:Y:S01]  /*3aa0*/  LEA R28, P5, R33, R84, 0x1 ;  /* 0x00000054211c7211 */ /* 0x000fe200078a08ff */
[C---:B------:R-:W-:Y:S01]  /*3ab0*/  IMAD R85, R22.reuse, 0x4, R19 ;  /* 0x0000000416557824 */ /* 0x040fe200078e0213 */
[-C--:B------:R-:W-:Y:S01]  /*3ac0*/  LEA.HI.X.SX32 R27, R27, R16.reuse, 0x1, P6 ;  /* 0x000000101b1b7211 */ /* 0x080fe200030f0eff */
[----:B------:R-:W-:Y:S01]  /*3ad0*/  UIMAD.WIDE UR4, UR4, 0x4, URZ ;  /* 0x00000004040478a5 */ /* 0x000fe2000f8e023f */
[----:B------:R-:W-:Y:S01]  /*3ae0*/  LEA.HI.X.SX32 R25, R29, R16, 0x1, P2 ;  /* 0x000000101d197211 */ /* 0x000fe200010f0eff */
[----:B------:R-:W0:Y:S01]  /*3af0*/  LDS.128 R8, [R5+UR60] ;  /* 0x0000003c05087984 */ /* 0x000e220008000c00 */
[-C--:B------:R-:W-:Y:S01]  /*3b00*/  LEA R30, P6, R39, R84.reuse, 0x1 ;  /* 0x00000054271e7211 */ /* 0x080fe200078c08ff */
[C---:B------:R-:W-:Y:S01]  /*3b10*/  IMAD R87, R22.reuse, 0x4, R85 ;  /* 0x0000000416577824 */ /* 0x040fe200078e0255 */
[----:B------:R-:W-:Y:S01]  /*3b20*/  LEA R32, P2, R41, R84, 0x1 ;  /* 0x0000005429207211 */ /* 0x000fe200078408ff */
[----:B------:R-:W1:Y:S01]  /*3b30*/  LDS.128 R12, [R92+UR60] ;  /* 0x0000003c5c0c7984 */ /* 0x000e620008000c00 */
[----:B------:R-:W-:Y:S01]  /*3b40*/  LEA.HI.X.SX32 R7, R37, R16, 0x1, P4 ;  /* 0x0000001025077211 */ /* 0x000fe200020f0eff */
[----:B------:R-:W-:Y:S01]  /*3b50*/  IMAD R22, R22, 0x4, R87 ;  /* 0x0000000416167824 */ /* 0x000fe200078e0257 */
[----:B------:R-:W-:-:S02]  /*3b60*/  LEA R36, P4, R43, R84, 0x1 ;  /* 0x000000542b247211 */ /* 0x000fc400078808ff */
[-C--:B------:R-:W-:Y:S02]  /*3b70*/  LEA.HI.X.SX32 R29, R33, R16.reuse, 0x1, P5 ;  /* 0x00000010211d7211 */ /* 0x080fe400028f0eff */
[-C--:B------:R-:W-:Y:S02]  /*3b80*/  LEA.HI.X.SX32 R31, R39, R16.reuse, 0x1, P6 ;  /* 0x00000010271f7211 */ /* 0x080fe400030f0eff */
[----:B------:R-:W-:Y:S02]  /*3b90*/  LEA.HI.X.SX32 R33, R41, R16, 0x1, P2 ;  /* 0x0000001029217211 */ /* 0x000fe400010f0eff */
[-C--:B------:R-:W-:Y:S02]  /*3ba0*/  LEA R38, P5, R45, R84.reuse, 0x1 ;  /* 0x000000542d267211 */ /* 0x080fe400078a08ff */
[-C--:B------:R-:W-:Y:S02]  /*3bb0*/  LEA R40, P6, R51, R84.reuse, 0x1 ;  /* 0x0000005433287211 */ /* 0x080fe400078c08ff */
[----:B------:R-:W-:-:S02]  /*3bc0*/  LEA R42, P2, R53, R84, 0x1 ;  /* 0x00000054352a7211 */ /* 0x000fc400078408ff */
[----:B------:R-:W-:Y:S02]  /*3bd0*/  LEA.HI.X.SX32 R37, R43, R16, 0x1, P4 ;  /* 0x000000102b257211 */ /* 0x000fe400020f0eff */
[----:B------:R-:W-:Y:S02]  /*3be0*/  LEA R44, P4, R57, R84, 0x1 ;  /* 0x00000054392c7211 */ /* 0x000fe400078808ff */
[-C--:B------:R-:W-:Y:S02]  /*3bf0*/  LEA.HI.X.SX32 R39, R45, R16.reuse, 0x1, P5 ;  /* 0x000000102d277211 */ /* 0x080fe400028f0eff */
[-C--:B------:R-:W-:Y:S02]  /*3c00*/  LEA.HI.X.SX32 R41, R51, R16.reuse, 0x1, P6 ;  /* 0x0000001033297211 */ /* 0x080fe400030f0eff */
[----:B------:R-:W-:Y:S02]  /*3c10*/  LEA.HI.X.SX32 R43, R53, R16, 0x1, P2 ;  /* 0x00000010352b7211 */ /* 0x000fe400010f0eff */
[----:B------:R-:W-:-:S02]  /*3c20*/  LEA R46, P5, R47, R84, 0x1 ;  /* 0x000000542f2e7211 */ /* 0x000fc400078a08ff */
[-C--:B------:R-:W-:Y:S02]  /*3c30*/  LEA R48, P6, R49, R84.reuse, 0x1 ;  /* 0x0000005431307211 */ /* 0x080fe400078c08ff */
[----:B------:R-:W-:Y:S02]  /*3c40*/  LEA R50, P2, R23, R84, 0x1 ;  /* 0x0000005417327211 */ /* 0x000fe400078408ff */
[----:B------:R-:W-:Y:S02]  /*3c50*/  LEA.HI.X.SX32 R45, R57, R16, 0x1, P4 ;  /* 0x00000010392d7211 */ /* 0x000fe400020f0eff */
[----:B------:R-:W-:Y:S01]  /*3c60*/  LEA R52, P4, R21, R84, 0x1 ;  /* 0x0000005415347211 */ /* 0x000fe200078808ff */
[----:B0-----:R0:W-:Y:S01]  /*3c70*/  STG.E.U16 desc[UR8][R34.64], R8 ;  /* 0x0000000822007986 */ /* 0x0011e2000c101508 */
[-C--:B------:R-:W-:Y:S02]  /*3c80*/  LEA.HI.X.SX32 R47, R47, R16.reuse, 0x1, P5 ;  /* 0x000000102f2f7211 */ /* 0x080fe400028f0eff */
[-C--:B------:R-:W-:Y:S01]  /*3c90*/  LEA.HI.X.SX32 R49, R49, R16.reuse, 0x1, P6 ;  /* 0x0000001031317211 */ /* 0x080fe200030f0eff */
[----:B-1----:R1:W-:Y:S01]  /*3ca0*/  STG.E.U16 desc[UR8][R26.64], R12 ;  /* 0x0000000c1a007986 */ /* 0x0023e2000c101508 */
[----:B------:R-:W-:-:S02]  /*3cb0*/  LEA.HI.X.SX32 R51, R23, R16, 0x1, P2 ;  /* 0x0000001017337211 */ /* 0x000fc400010f0eff */
[CC--:B------:R-:W-:Y:S02]  /*3cc0*/  LEA R56, P5, R20.reuse, R84.reuse, 0x1 ;  /* 0x0000005414387211 */ /* 0x0c0fe400078a08ff */
[-C--:B------:R-:W-:Y:S02]  /*3cd0*/  LEA R62, P6, R3, R84.reuse, 0x1 ;  /* 0x00000054033e7211 */ /* 0x080fe400078c08ff */
[----:B------:R-:W-:Y:S02]  /*3ce0*/  LEA R70, P2, R55, R84, 0x1 ;  /* 0x0000005437467211 */ /* 0x000fe400078408ff */
[----:B------:R-:W-:Y:S02]  /*3cf0*/  LEA.HI.X.SX32 R53, R21, R16, 0x1, P4 ;  /* 0x0000001015357211 */ /* 0x000fe400020f0eff */
[----:B------:R-:W-:Y:S02]  /*3d00*/  LEA R72, P4, R59, R84, 0x1 ;  /* 0x000000543b487211 */ /* 0x000fe400078808ff */
[----:B------:R-:W-:-:S02]  /*3d10*/  LEA.HI.X.SX32 R57, R20, R16, 0x1, P5 ;  /* 0x0000001014397211 */ /* 0x000fc400028f0eff */
[-C--:B------:R-:W-:Y:S02]  /*3d20*/  LEA.HI.X.SX32 R63, R3, R16.reuse, 0x1, P6 ;  /* 0x00000010033f7211 */ /* 0x080fe400030f0eff */
[----:B------:R-:W-:Y:S02]  /*3d30*/  LEA.HI.X.SX32 R71, R55, R16, 0x1, P2 ;  /* 0x0000001037477211 */ /* 0x000fe400010f0eff */
[-C--:B------:R-:W-:Y:S02]  /*3d40*/  LEA R64, P5, R65, R84.reuse, 0x1 ;  /* 0x0000005441407211 */ /* 0x080fe400078a08ff */
[-C--:B------:R-:W-:Y:S02]  /*3d50*/  LEA R66, P6, R67, R84.reuse, 0x1 ;  /* 0x0000005443427211 */ /* 0x080fe400078c08ff */
[----:B------:R-:W-:Y:S02]  /*3d60*/  LEA R68, P2, R69, R84, 0x1 ;  /* 0x0000005445447211 */ /* 0x000fe400078408ff */
[----:B------:R-:W-:-:S02]  /*3d70*/  LEA.HI.X.SX32 R73, R59, R16, 0x1, P4 ;  /* 0x000000103b497211 */ /* 0x000fc400020f0eff */
[----:B------:R-:W-:Y:S02]  /*3d80*/  LEA R76, P4, R77, R84, 0x1 ;  /* 0x000000544d4c7211 */ /* 0x000fe400078808ff */
[-C--:B------:R-:W-:Y:S02]  /*3d90*/  LEA.HI.X.SX32 R65, R65, R16.reuse, 0x1, P5 ;  /* 0x0000001041417211 */ /* 0x080fe400028f0eff */
[-C--:B------:R-:W-:Y:S02]  /*3da0*/  LEA.HI.X.SX32 R67, R67, R16.reuse, 0x1, P6 ;  /* 0x0000001043437211 */ /* 0x080fe400030f0eff */
[----:B------:R-:W-:Y:S02]  /*3db0*/  LEA.HI.X.SX32 R69, R69, R16, 0x1, P2 ;  /* 0x0000001045457211 */ /* 0x000fe400010f0eff */
[-C--:B------:R-:W-:Y:S02]  /*3dc0*/  LEA R74, P5, R75, R84.reuse, 0x1 ;  /* 0x000000544b4a7211 */ /* 0x080fe400078a08ff */
[----:B------:R-:W-:-:S02]  /*3dd0*/  LEA R78, P6, R79, R84, 0x1 ;  /* 0x000000544f4e7211 */ /* 0x000fc400078c08ff */
[----:B------:R-:W-:Y:S02]  /*3de0*/  LEA R82, P2, R81, R84, 0x1 ;  /* 0x0000005451527211 */ /* 0x000fe400078408ff */
[----:B------:R-:W-:Y:S02]  /*3df0*/  LEA.HI.X.SX32 R77, R77, R16, 0x1, P4 ;  /* 0x000000104d4d7211 */ /* 0x000fe400020f0eff */
[----:B------:R-:W-:Y:S02]  /*3e00*/  LEA R80, P4, R17, R84, 0x1 ;  /* 0x0000005411507211 */ /* 0x000fe400078808ff */
[-C--:B------:R-:W-:Y:S02]  /*3e10*/  LEA.HI.X.SX32 R75, R75, R16.reuse, 0x1, P5 ;  /* 0x000000104b4b7211 */ /* 0x080fe400028f0eff */
[-C--:B------:R-:W-:Y:S02]  /*3e20*/  LEA.HI.X.SX32 R79, R79, R16.reuse, 0x1, P6 ;  /* 0x000000104f4f7211 */ /* 0x080fe400030f0eff */
[----:B------:R-:W-:-:S02]  /*3e30*/  LEA.HI.X.SX32 R83, R81, R16, 0x1, P2 ;  /* 0x0000001051537211 */ /* 0x000fc400010f0eff */
[-C--:B------:R-:W-:Y:S02]  /*3e40*/  LEA R88, P5, R19, R84.reuse, 0x1 ;  /* 0x0000005413587211 */ /* 0x080fe400078a08ff */
[-C--:B------:R-:W-:Y:S02]  /*3e50*/  LEA R90, P6, R85, R84.reuse, 0x1 ;  /* 0x00000054555a7211 */ /* 0x080fe400078c08ff */
[----:B------:R-:W-:Y:S02]  /*3e60*/  LEA R86, P2, R87, R84, 0x1 ;  /* 0x0000005457567211 */ /* 0x000fe400078408ff */
[----:B------:R-:W-:Y:S02]  /*3e70*/  LEA.HI.X.SX32 R81, R17, R16, 0x1, P4 ;  /* 0x0000001011517211 */ /* 0x000fe400020f0eff */
[----:B------:R-:W-:Y:S02]  /*3e80*/  LEA R84, P4, R22, R84, 0x1 ;  /* 0x0000005416547211 */ /* 0x000fe400078808ff */
[----:B------:R-:W-:-:S02]  /*3e90*/  LEA.HI.X.SX32 R91, R85, R16, 0x1, P6 ;  /* 0x00000010555b7211 */ /* 0x000fc400030f0eff */
[-C--:B------:R-:W-:Y:S02]  /*3ea0*/  LEA.HI.X.SX32 R89, R19, R16.reuse, 0x1, P5 ;  /* 0x0000001013597211 */ /* 0x080fe400028f0eff */
[-C--:B------:R-:W-:Y:S02]  /*3eb0*/  LEA.HI.X.SX32 R87, R87, R16.reuse, 0x1, P2 ;  /* 0x0000001057577211 */ /* 0x080fe400010f0eff */
[----:B------:R-:W-:Y:S02]  /*3ec0*/  LEA.HI.X.SX32 R85, R22, R16, 0x1, P4 ;  /* 0x0000001016557211 */ /* 0x000fe400020f0eff */
[----:B------:R2:W3:Y:S01]  /*3ed0*/  LDS.128 R16, [R5+UR60+0x800] ;  /* 0x0008003c05107984 */ /* 0x0004e20008000c00 */
[----:B------:R-:W-:Y:S02]  /*3ee0*/  PRMT R3, R8, 0x7632, R3 ;  /* 0x0000763208037816 */ /* 0x000fe40000000003 */
[----:B0-----:R-:W-:Y:S01]  /*3ef0*/  PRMT R35, R12, 0x7632, R35 ;  /* 0x000076320c237816 */ /* 0x001fe20000000023 */
[----:B------:R-:W0:Y:S01]  /*3f00*/  LDS.128 R20, [R92+UR60+0x800] ;  /* 0x0008003c5c147984 */ /* 0x000e220008000c00 */
[----:B------:R-:W-:-:S02]  /*3f10*/  PRMT R8, R14, 0x7632, R8 ;  /* 0x000076320e087816 */ /* 0x000fc40000000008 */
[----:B-1----:R-:W-:Y:S01]  /*3f20*/  PRMT R26, R15, 0x7632, R26 ;  /* 0x000076320f1a7816 */ /* 0x002fe2000000001a */
[----:B------:R1:W-:Y:S01]  /*3f30*/  STG.E.U16 desc[UR8][R24.64], R3 ;  /* 0x0000000318007986 */ /* 0x0003e2000c101508 */
[----:B--2---:R-:W-:-:S03]  /*3f40*/  PRMT R5, R10, 0x7632, R5 ;  /* 0x000076320a057816 */ /* 0x004fc60000000005 */
[----:B------:R2:W-:Y:S04]  /*3f50*/  STG.E.U16 desc[UR8][R6.64], R35 ;  /* 0x0000002306007986 */ /* 0x0005e8000c101508 */
[----:B------:R-:W-:Y:S01]  /*3f60*/  STG.E.U16 desc[UR8][R28.64], R9 ;  /* 0x000000091c007986 */ /* 0x000fe2000c101508 */
[----:B-1----:R-:W-:-:S03]  /*3f70*/  PRMT R25, R13, 0x7632, R25 ;  /* 0x000076320d197816 */ /* 0x002fc60000000019 */
[----:B------:R-:W-:Y:S01]  /*3f80*/  STG.E.U16 desc[UR8][R30.64], R13 ;  /* 0x0000000d1e007986 */ /* 0x000fe2000c101508 */
[----:B------:R-:W-:Y:S02]  /*3f90*/  PRMT R3, R11, 0x7632, R3 ;  /* 0x000076320b037816 */ /* 0x000fe40000000003 */
[----:B--2---:R-:W-:-:S05]  /*3fa0*/  PRMT R7, R9, 0x7632, R7 ;  /* 0x0000763209077816 */ /* 0x004fca0000000007 */
[----:B------:R1:W-:Y:S04]  /*3fb0*/  STG.E.U16 desc[UR8][R32.64], R7 ;  /* 0x0000000720007986 */ /* 0x0003e8000c101508 */
[----:B------:R0:W-:Y:S04]  /*3fc0*/  STG.E.U16 desc[UR8][R36.64], R25 ;  /* 0x0000001924007986 */ /* 0x0001e8000c101508 */
[----:B------:R2:W-:Y:S01]  /*3fd0*/  STG.E.U16 desc[UR8][R38.64], R10 ;  /* 0x0000000a26007986 */ /* 0x0005e2000c101508 */
[----:B---3--:R-:W-:-:S03]  /*3fe0*/  PRMT R35, R16, 0x7632, R35 ;  /* 0x0000763210237816 */ /* 0x008fc60000000023 */
[----:B------:R3:W-:Y:S01]  /*3ff0*/  STG.E.U16 desc[UR8][R40.64], R14 ;  /* 0x0000000e28007986 */ /* 0x0007e2000c101508 */
[----:B------:R-:W-:Y:S01]  /*4000*/  PRMT R34, R17, 0x7632, R34 ;  /* 0x0000763211227816 */ /* 0x000fe20000000022 */
[----:B-1----:R-:W1:Y:S02]  /*4010*/  LDC.64 R6, c[0x0][0x230] ;  /* 0x00008c00ff067b82 */ /* 0x002e640000000a00 */
[----:B------:R4:W-:Y:S01]  /*4020*/  STG.E.U16 desc[UR8][R42.64], R5 ;  /* 0x000000052a007986 */ /* 0x0009e2000c101508 */
[----:B0-----:R-:W-:-:S03]  /*4030*/  PRMT R36, R20, 0x7632, R36 ;  /* 0x0000763214247816 */ /* 0x001fc60000000024 */
[----:B------:R-:W-:Y:S01]  /*4040*/  STG.E.U16 desc[UR8][R44.64], R8 ;  /* 0x000000082c007986 */ /* 0x000fe2000c101508 */
[----:B--2---:R-:W-:-:S03]  /*4050*/  PRMT R38, R21, 0x7632, R38 ;  /* 0x0000763215267816 */ /* 0x004fc60000000026 */
[----:B------:R-:W-:Y:S01]  /*4060*/  STG.E.U16 desc[UR8][R46.64], R11 ;  /* 0x0000000b2e007986 */ /* 0x000fe2000c101508 */
[----:B---3--:R-:W-:Y:S02]  /*4070*/  PRMT R41, R18, 0x7632, R41 ;  /* 0x0000763212297816 */ /* 0x008fe40000000029 */
[----:B------:R-:W-:Y:S01]  /*4080*/  PRMT R40, R22, 0x7632, R40 ;  /* 0x0000763216287816 */ /* 0x000fe20000000028 */
[----:B------:R-:W-:Y:S01]  /*4090*/  STG.E.U16 desc[UR8][R48.64], R15 ;  /* 0x0000000f30007986 */ /* 0x000fe2000c101508 */
[----:B----4-:R-:W-:Y:S02]  /*40a0*/  PRMT R43, R19, 0x7632, R43 ;  /* 0x00007632132b7816 */ /* 0x010fe4000000002b */
[----:B------:R-:W-:Y:S01]  /*40b0*/  PRMT R42, R23, 0x7632, R42 ;  /* 0x00007632172a7816 */ /* 0x000fe2000000002a */
[----:B------:R0:W-:Y:S01]  /*40c0*/  STG.E.U16 desc[UR8][R50.64], R3 ;  /* 0x0000000332007986 */ /* 0x0001e2000c101508 */
[----:B------:R-:W-:Y:S01]  /*40d0*/  LOP3.LUT R5, R4, 0xf8, RZ, 0xc0, !PT ;  /* 0x000000f804057812 */ /* 0x000fe200078ec0ff */
[----:B------:R-:W-:-:S02]  /*40e0*/  IMAD.HI R4, R2, 0x4, RZ ;  /* 0x0000000402047827 */ /* 0x000fc400078e02ff */
[----:B------:R2:W-:Y:S04]  /*40f0*/  STG.E.U16 desc[UR8][R52.64], R26 ;  /* 0x0000001a34007986 */ /* 0x0005e8000c101508 */
[----:B------:R2:W-:Y:S04]  /*4100*/  STG.E.U16 desc[UR8][R56.64], R16 ;  /* 0x0000001038007986 */ /* 0x0005e8000c101508 */
[----:B------:R2:W-:Y:S01]  /*4110*/  STG.E.U16 desc[UR8][R62.64], R20 ;  /* 0x000000143e007986 */ /* 0x0005e2000c101508 */
[----:B0-----:R-:W-:-:S03]  /*4120*/  FSEL R3, R58, -INF , P0 ;  /* 0xff8000003a037808 */ /* 0x001fc60000000000 */
[----:B------:R2:W-:Y:S02]  /*4130*/  STG.E.U16 desc[UR8][R70.64], R35 ;  /* 0x0000002346007986 */ /* 0x0005e4000c101508 */
[----:B------:R-:W-:Y:S01]  /*4140*/  FFMA R55, R3, 0.69314718246459960938, R60 ;  /* 0x3f31721803377823 */ /* 0x000fe2000000003c */
[----:B------:R-:W-:Y:S01]  /*4150*/  IMAD.SHL.U32 R3, R2, 0x4, RZ ;  /* 0x0000000402037824 */ /* 0x000fe200078e00ff */
[----:B------:R2:W-:Y:S04]  /*4160*/  STG.E.U16 desc[UR8][R72.64], R36 ;  /* 0x0000002448007986 */ /* 0x0005e8000c101508 */
[----:B------:R2:W-:Y:S01]  /*4170*/  STG.E.U16 desc[UR8][R64.64], R17 ;  /* 0x0000001140007986 */ /* 0x0005e2000c101508 */
[----:B-1----:R-:W-:-:S03]  /*4180*/  IADD3 R2, P0, P1, R3, UR6, R6 ;  /* 0x0000000603027c10 */ /* 0x002fc6000f91e006 */
[----:B------:R2:W-:Y:S01]  /*4190*/  STG.E.U16 desc[UR8][R66.64], R21 ;  /* 0x0000001542007986 */ /* 0x0005e2000c101508 */
[----:B------:R-:W-:-:S03]  /*41a0*/  IADD3.X R3, R4, UR5, R7, P0, P1 ;  /* 0x0000000504037c10 */ /* 0x000fc600087e2407 */
[----:B------:R2:W-:Y:S04]  /*41b0*/  STG.E.U16 desc[UR8][R68.64], R34 ;  /* 0x0000002244007986 */ /* 0x0005e8000c101508 */
        /* <DEDUP_REMOVED lines=8> */
[----:B------:R2:W-:Y:S01]  /*4240*/  STG.E.U16 desc[UR8][R84.64], R42 ;  /* 0x0000002a54007986 */ /* 0x0005e2000c101508 */
[----:B------:R-:W-:Y:S06]  /*4250*/  BAR.SYNC.DEFER_BLOCKING 0x0 ;  /* 0x0000000000007b1d */ /* 0x000fec0000010000 */
[----:B------:R2:W-:Y:S02]  /*4260*/  STS.64 [R5+UR60], R54 ;  /* 0x0000003605007988 */ /* 0x0005e40008000a3c */
[----:B------:R-:W-:Y:S06]  /*4270*/  BAR.SYNC.DEFER_BLOCKING 0x0 ;  /* 0x0000000000007b1d */ /* 0x000fec0000010000 */
[----:B------:R-:W-:Y:S05]  /*4280*/  @P3 EXIT ;  /* 0x000000000000394d */ /* 0x000fea0003800000 */
[----:B--2---:R-:W0:Y:S01]  /*4290*/  LDS R5, [R0] ;  /* 0x0000000000057984 */ /* 0x004e220000000800 */
[----:B------:R-:W-:-:S03]  /*42a0*/  ULDC.64 UR4, c[0x0][0x208] ;  /* 0x0000820000047ab9 */ /* 0x000fc60000000a00 */
[----:B0-----:R-:W-:Y:S01]  /*42b0*/  STG.E desc[UR4][R2.64], R5 ;  /* 0x0000000502007986 */ /* 0x001fe2000c101904 */
[----:B------:R-:W-:Y:S05]  /*42c0*/  EXIT ;  /* 0x000000000000794d */ /* 0x000fea0003800000 */
.L_x_2:
[----:B------:R-:W-:-:S00]  /*42d0*/  BRA `(.L_x_2) ;  /* 0xfffffffc00fc7947 */ /* 0x000fc0000383ffff */
[----:B------:R-:W-:-:S00]  /*42e0*/  NOP ;  /* 0x0000000000007918 */ /* 0x000fc00000000000 */
        /* <DEDUP_REMOVED lines=9> */
.L_x_3:


//--------------------- .nv.global.init           --------------------------
	.section	.nv.global.init,"aw",@progbits
.nv.global.init:
	.type		_$_str,@object
	.size		_$_str,(.L_0 - _$_str)
_$_str:
        /*0000*/ 	.byte	0x5f, 0x5f, 0x43, 0x55, 0x44, 0x41, 0x5f, 0x46, 0x54, 0x5a, 0x00
.L_0:


//--------------------- .nv.shared.attn_fwd       --------------------------
	.section	.nv.shared.attn_fwd,"aw",@nobits
	.sectionflags	@""
	.align	16
	.zero		1024


//--------------------- .nv.shared.reserved.0     --------------------------
	.section	.nv.shared.reserved.0,"aw",@nobits
	.weak		__nv_reservedSMEM_offset_0_alias
	.size		__nv_reservedSMEM_offset_0_alias, 0, 0
	.other		__nv_reservedSMEM_offset_0_alias,@"STO_CUDA_RESERVED_SHARED STV_DEFAULT"
__nv_reservedSMEM_offset_0_alias:
	.zero		0


//--------------------- .nv.constant0.attn_fwd    --------------------------
	.section	.nv.constant0.attn_fwd,"a",@progbits
	.sectionflags	@""
	.align	4
.nv.constant0.attn_fwd:
	.zero		664


//--------------------- SYMBOLS --------------------------

	.type		.nv.reservedSmem.offset0,@object
	.size		.nv.reservedSmem.offset0,0x4
